//
// Generated by NVIDIA NVVM Compiler
//
// Compiler Build ID: CL-36424714
// Cuda compilation tools, release 13.0, V13.0.88
// Based on NVVM 20.0.0
//

.version 9.0
.target sm_100
.address_size 64

	// .globl	_Z4copyPfS_iii
.extern .func  (.param .b32 func_retval0) vprintf
(
	.param .b64 vprintf_param_0,
	.param .b64 vprintf_param_1
)
;
// _ZZ13copySharedMemPfS_iiiE4tile has been demoted
// _ZZ18transposeCoalescedPfS_iiiE4tile has been demoted
// _ZZ24transposeNoBankConflictsPfS_iiiE4tile has been demoted
// _ZZ17transposeDiagonalPfS_iiiE4tile has been demoted
// _ZZ20transposeFineGrainedPfS_iiiE5block has been demoted
// _ZZ22transposeCoarseGrainedPfS_iiiE5block has been demoted
.global .align 1 .b8 $str[41] = {116, 104, 114, 101, 97, 100, 73, 100, 120, 46, 120, 58, 32, 37, 100, 44, 32, 116, 104, 114, 101, 97, 100, 73, 100, 120, 46, 121, 58, 32, 37, 100, 44, 32, 105, 58, 32, 37, 100, 10};

.visible .entry _Z4copyPfS_iii(
	.param .u64 .ptr .align 1 _Z4copyPfS_iii_param_0,
	.param .u64 .ptr .align 1 _Z4copyPfS_iii_param_1,
	.param .u32 _Z4copyPfS_iii_param_2,
	.param .u32 _Z4copyPfS_iii_param_3,
	.param .u32 _Z4copyPfS_iii_param_4
)
{
	.reg .pred 	%p<9>;
	.reg .b32 	%r<20>;
	.reg .b32 	%f<9>;
	.reg .b64 	%rd<8>;

	ld.param.u64 	%rd3, [_Z4copyPfS_iii_param_0];
	ld.param.u64 	%rd4, [_Z4copyPfS_iii_param_1];
	ld.param.u32 	%r6, [_Z4copyPfS_iii_param_2];
	ld.param.u32 	%r7, [_Z4copyPfS_iii_param_4];
	setp.lt.s32 	%p1, %r7, 1;
	@%p1 bra 	$L__BB0_12;
	cvta.to.global.u64 	%rd5, %rd4;
	cvta.to.global.u64 	%rd6, %rd3;
	mov.u32 	%r8, %tid.y;
	mov.u32 	%r9, %ctaid.y;
	shl.b32 	%r10, %r9, 4;
	add.s32 	%r11, %r10, %r8;
	mov.u32 	%r12, %tid.x;
	mov.u32 	%r13, %ctaid.x;
	shl.b32 	%r14, %r13, 4;
	add.s32 	%r15, %r14, %r12;
	mad.lo.s32 	%r16, %r6, %r11, %r15;
	mul.wide.s32 	%rd7, %r16, 4;
	add.s64 	%rd1, %rd5, %rd7;
	add.s64 	%rd2, %rd6, %rd7;
	and.b32  	%r1, %r7, 15;
	setp.lt.u32 	%p2, %r7, 16;
	@%p2 bra 	$L__BB0_4;
	ld.global.f32 	%f8, [%rd1];
	and.b32  	%r17, %r7, 2147483632;
	neg.s32 	%r19, %r17;
$L__BB0_3:
	.pragma "nounroll";
	st.global.f32 	[%rd2], %f8;
	ld.global.f32 	%f4, [%rd1];
	st.global.f32 	[%rd2], %f4;
	ld.global.f32 	%f8, [%rd1];
	st.global.f32 	[%rd2], %f8;
	add.s32 	%r19, %r19, 16;
	setp.ne.s32 	%p3, %r19, 0;
	@%p3 bra 	$L__BB0_3;
$L__BB0_4:
	setp.eq.s32 	%p4, %r1, 0;
	@%p4 bra 	$L__BB0_12;
	and.b32  	%r5, %r7, 7;
	setp.lt.u32 	%p5, %r1, 8;
	@%p5 bra 	$L__BB0_7;
	ld.global.f32 	%f5, [%rd1];
	st.global.f32 	[%rd2], %f5;
$L__BB0_7:
	setp.eq.s32 	%p6, %r5, 0;
	@%p6 bra 	$L__BB0_12;
	setp.lt.u32 	%p7, %r5, 4;
	@%p7 bra 	$L__BB0_10;
	ld.global.f32 	%f6, [%rd1];
	st.global.f32 	[%rd2], %f6;
$L__BB0_10:
	and.b32  	%r18, %r7, 3;
	setp.eq.s32 	%p8, %r18, 0;
	@%p8 bra 	$L__BB0_12;
	ld.global.f32 	%f7, [%rd1];
	st.global.f32 	[%rd2], %f7;
$L__BB0_12:
	ret;

}
	// .globl	_Z13copySharedMemPfS_iii
.visible .entry _Z13copySharedMemPfS_iii(
	.param .u64 .ptr .align 1 _Z13copySharedMemPfS_iii_param_0,
	.param .u64 .ptr .align 1 _Z13copySharedMemPfS_iii_param_1,
	.param .u32 _Z13copySharedMemPfS_iii_param_2,
	.param .u32 _Z13copySharedMemPfS_iii_param_3,
	.param .u32 _Z13copySharedMemPfS_iii_param_4
)
{
	.reg .pred 	%p<22>;
	.reg .b32 	%r<29>;
	.reg .b32 	%f<11>;
	.reg .b64 	%rd<8>;
	// demoted variable
	.shared .align 4 .b8 _ZZ13copySharedMemPfS_iiiE4tile[1024];
	ld.param.u64 	%rd3, [_Z13copySharedMemPfS_iii_param_0];
	ld.param.u64 	%rd4, [_Z13copySharedMemPfS_iii_param_1];
	ld.param.u32 	%r9, [_Z13copySharedMemPfS_iii_param_2];
	ld.param.u32 	%r10, [_Z13copySharedMemPfS_iii_param_3];
	ld.param.u32 	%r11, [_Z13copySharedMemPfS_iii_param_4];
	setp.lt.s32 	%p3, %r11, 1;
	@%p3 bra 	$L__BB1_27;
	mov.u32 	%r12, %tid.x;
	mov.u32 	%r13, %ctaid.x;
	shl.b32 	%r14, %r13, 4;
	add.s32 	%r15, %r14, %r12;
	mov.u32 	%r16, %tid.y;
	mov.u32 	%r17, %ctaid.y;
	shl.b32 	%r18, %r17, 4;
	add.s32 	%r19, %r18, %r16;
	cvta.to.global.u64 	%rd5, %rd3;
	cvta.to.global.u64 	%rd6, %rd4;
	setp.lt.s32 	%p4, %r15, %r9;
	setp.lt.s32 	%p5, %r19, %r10;
	and.pred  	%p1, %p4, %p5;
	mad.lo.s32 	%r21, %r9, %r19, %r15;
	mul.wide.s32 	%rd7, %r21, 4;
	add.s64 	%rd1, %rd6, %rd7;
	shl.b32 	%r22, %r16, 6;
	mov.u32 	%r23, _ZZ13copySharedMemPfS_iiiE4tile;
	add.s32 	%r24, %r23, %r22;
	shl.b32 	%r25, %r12, 2;
	add.s32 	%r1, %r24, %r25;
	setp.lt.s32 	%p6, %r15, %r10;
	setp.lt.s32 	%p7, %r19, %r9;
	and.pred  	%p2, %p6, %p7;
	add.s64 	%rd2, %rd5, %rd7;
	and.b32  	%r2, %r11, 3;
	setp.lt.u32 	%p8, %r11, 4;
	@%p8 bra 	$L__BB1_20;
	and.b32  	%r26, %r11, 2147483644;
	neg.s32 	%r27, %r26;
	not.pred 	%p9, %p1;
	not.pred 	%p10, %p2;
$L__BB1_3:
	@%p9 bra 	$L__BB1_5;
	ld.global.f32 	%f1, [%rd1];
	st.shared.f32 	[%r1], %f1;
$L__BB1_5:
	bar.sync 	0;
	@%p10 bra 	$L__BB1_7;
	ld.shared.f32 	%f2, [%r1];
	st.global.f32 	[%rd2], %f2;
$L__BB1_7:
	@%p9 bra 	$L__BB1_9;
	ld.global.f32 	%f3, [%rd1];
	st.shared.f32 	[%r1], %f3;
$L__BB1_9:
	bar.sync 	0;
	@%p10 bra 	$L__BB1_11;
	ld.shared.f32 	%f4, [%r1];
	st.global.f32 	[%rd2], %f4;
$L__BB1_11:
	@%p9 bra 	$L__BB1_13;
	ld.global.f32 	%f5, [%rd1];
	st.shared.f32 	[%r1], %f5;
$L__BB1_13:
	bar.sync 	0;
	@%p10 bra 	$L__BB1_15;
	ld.shared.f32 	%f6, [%r1];
	st.global.f32 	[%rd2], %f6;
$L__BB1_15:
	@%p9 bra 	$L__BB1_17;
	ld.global.f32 	%f7, [%rd1];
	st.shared.f32 	[%r1], %f7;
$L__BB1_17:
	bar.sync 	0;
	@%p10 bra 	$L__BB1_19;
	ld.shared.f32 	%f8, [%r1];
	st.global.f32 	[%rd2], %f8;
$L__BB1_19:
	add.s32 	%r27, %r27, 4;
	setp.ne.s32 	%p17, %r27, 0;
	@%p17 bra 	$L__BB1_3;
$L__BB1_20:
	setp.eq.s32 	%p18, %r2, 0;
	@%p18 bra 	$L__BB1_27;
	neg.s32 	%r28, %r2;
	not.pred 	%p19, %p1;
	not.pred 	%p20, %p2;
$L__BB1_22:
	.pragma "nounroll";
	@%p19 bra 	$L__BB1_24;
	ld.global.f32 	%f9, [%rd1];
	st.shared.f32 	[%r1], %f9;
$L__BB1_24:
	bar.sync 	0;
	@%p20 bra 	$L__BB1_26;
	ld.shared.f32 	%f10, [%r1];
	st.global.f32 	[%rd2], %f10;
$L__BB1_26:
	add.s32 	%r28, %r28, 1;
	setp.ne.s32 	%p21, %r28, 0;
	@%p21 bra 	$L__BB1_22;
$L__BB1_27:
	ret;

}
	// .globl	_Z14transposeNaivePfS_iii
.visible .entry _Z14transposeNaivePfS_iii(
	.param .u64 .ptr .align 1 _Z14transposeNaivePfS_iii_param_0,
	.param .u64 .ptr .align 1 _Z14transposeNaivePfS_iii_param_1,
	.param .u32 _Z14transposeNaivePfS_iii_param_2,
	.param .u32 _Z14transposeNaivePfS_iii_param_3,
	.param .u32 _Z14transposeNaivePfS_iii_param_4
)
{
	.reg .pred 	%p<9>;
	.reg .b32 	%r<22>;
	.reg .b32 	%f<9>;
	.reg .b64 	%rd<9>;

	ld.param.u64 	%rd3, [_Z14transposeNaivePfS_iii_param_0];
	ld.param.u64 	%rd4, [_Z14transposeNaivePfS_iii_param_1];
	ld.param.u32 	%r6, [_Z14transposeNaivePfS_iii_param_2];
	ld.param.u32 	%r7, [_Z14transposeNaivePfS_iii_param_3];
	ld.param.u32 	%r8, [_Z14transposeNaivePfS_iii_param_4];
	setp.lt.s32 	%p1, %r8, 1;
	@%p1 bra 	$L__BB2_12;
	mov.u32 	%r9, %tid.x;
	mov.u32 	%r10, %ctaid.x;
	shl.b32 	%r11, %r10, 4;
	add.s32 	%r12, %r11, %r9;
	mov.u32 	%r13, %tid.y;
	mov.u32 	%r14, %ctaid.y;
	shl.b32 	%r15, %r14, 4;
	add.s32 	%r16, %r15, %r13;
	cvta.to.global.u64 	%rd5, %rd4;
	cvta.to.global.u64 	%rd6, %rd3;
	mad.lo.s32 	%r17, %r6, %r16, %r12;
	mul.wide.s32 	%rd7, %r17, 4;
	add.s64 	%rd1, %rd5, %rd7;
	mad.lo.s32 	%r18, %r7, %r12, %r16;
	mul.wide.s32 	%rd8, %r18, 4;
	add.s64 	%rd2, %rd6, %rd8;
	and.b32  	%r1, %r8, 15;
	setp.lt.u32 	%p2, %r8, 16;
	@%p2 bra 	$L__BB2_4;
	ld.global.f32 	%f8, [%rd1];
	and.b32  	%r19, %r8, 2147483632;
	neg.s32 	%r21, %r19;
$L__BB2_3:
	.pragma "nounroll";
	st.global.f32 	[%rd2], %f8;
	ld.global.f32 	%f4, [%rd1];
	st.global.f32 	[%rd2], %f4;
	ld.global.f32 	%f8, [%rd1];
	st.global.f32 	[%rd2], %f8;
	add.s32 	%r21, %r21, 16;
	setp.ne.s32 	%p3, %r21, 0;
	@%p3 bra 	$L__BB2_3;
$L__BB2_4:
	setp.eq.s32 	%p4, %r1, 0;
	@%p4 bra 	$L__BB2_12;
	and.b32  	%r5, %r8, 7;
	setp.lt.u32 	%p5, %r1, 8;
	@%p5 bra 	$L__BB2_7;
	ld.global.f32 	%f5, [%rd1];
	st.global.f32 	[%rd2], %f5;
$L__BB2_7:
	setp.eq.s32 	%p6, %r5, 0;
	@%p6 bra 	$L__BB2_12;
	setp.lt.u32 	%p7, %r5, 4;
	@%p7 bra 	$L__BB2_10;
	ld.global.f32 	%f6, [%rd1];
	st.global.f32 	[%rd2], %f6;
$L__BB2_10:
	and.b32  	%r20, %r8, 3;
	setp.eq.s32 	%p8, %r20, 0;
	@%p8 bra 	$L__BB2_12;
	ld.global.f32 	%f7, [%rd1];
	st.global.f32 	[%rd2], %f7;
$L__BB2_12:
	ret;

}
	// .globl	_Z18transposeCoalescedPfS_iii
.visible .entry _Z18transposeCoalescedPfS_iii(
	.param .u64 .ptr .align 1 _Z18transposeCoalescedPfS_iii_param_0,
	.param .u64 .ptr .align 1 _Z18transposeCoalescedPfS_iii_param_1,
	.param .u32 _Z18transposeCoalescedPfS_iii_param_2,
	.param .u32 _Z18transposeCoalescedPfS_iii_param_3,
	.param .u32 _Z18transposeCoalescedPfS_iii_param_4
)
{
	.reg .pred 	%p<10>;
	.reg .b32 	%r<37>;
	.reg .b32 	%f<59>;
	.reg .b64 	%rd<9>;
	// demoted variable
	.shared .align 4 .b8 _ZZ18transposeCoalescedPfS_iiiE4tile[1024];
	ld.param.u64 	%rd3, [_Z18transposeCoalescedPfS_iii_param_0];
	ld.param.u64 	%rd4, [_Z18transposeCoalescedPfS_iii_param_1];
	ld.param.u32 	%r12, [_Z18transposeCoalescedPfS_iii_param_2];
	ld.param.u32 	%r13, [_Z18transposeCoalescedPfS_iii_param_3];
	ld.param.u32 	%r14, [_Z18transposeCoalescedPfS_iii_param_4];
	setp.lt.s32 	%p1, %r14, 1;
	@%p1 bra 	$L__BB3_13;
	mov.u32 	%r15, %ctaid.x;
	shl.b32 	%r16, %r15, 4;
	mov.u32 	%r17, %tid.x;
	mov.u32 	%r18, %ctaid.y;
	shl.b32 	%r19, %r18, 4;
	mov.u32 	%r20, %tid.y;
	cvta.to.global.u64 	%rd5, %rd3;
	cvta.to.global.u64 	%rd6, %rd4;
	add.s32 	%r21, %r19, %r20;
	add.s32 	%r22, %r16, %r17;
	mad.lo.s32 	%r23, %r12, %r21, %r22;
	mul.wide.s32 	%rd7, %r23, 4;
	add.s64 	%rd1, %rd6, %rd7;
	shl.b32 	%r24, %r20, 6;
	mov.u32 	%r25, _ZZ18transposeCoalescedPfS_iiiE4tile;
	add.s32 	%r26, %r25, %r24;
	shl.b32 	%r27, %r17, 2;
	add.s32 	%r1, %r26, %r27;
	shl.b32 	%r28, %r17, 6;
	add.s32 	%r29, %r25, %r28;
	shl.b32 	%r30, %r20, 2;
	add.s32 	%r2, %r29, %r30;
	add.s32 	%r31, %r16, %r20;
	add.s32 	%r32, %r19, %r17;
	mad.lo.s32 	%r33, %r13, %r31, %r32;
	mul.wide.s32 	%rd8, %r33, 4;
	add.s64 	%rd2, %rd5, %rd8;
	and.b32  	%r3, %r14, 15;
	setp.lt.u32 	%p2, %r14, 16;
	@%p2 bra 	$L__BB3_4;
	and.b32  	%r34, %r14, 2147483632;
	neg.s32 	%r35, %r34;
$L__BB3_3:
	.pragma "nounroll";
	ld.global.f32 	%f1, [%rd1];
	st.shared.f32 	[%r1], %f1;
	bar.sync 	0;
	ld.shared.f32 	%f2, [%r2];
	st.global.f32 	[%rd2], %f2;
	ld.global.f32 	%f3, [%rd1];
	st.shared.f32 	[%r1], %f3;
	bar.sync 	0;
	ld.shared.f32 	%f4, [%r2];
	st.global.f32 	[%rd2], %f4;
	ld.global.f32 	%f5, [%rd1];
	st.shared.f32 	[%r1], %f5;
	bar.sync 	0;
	ld.shared.f32 	%f6, [%r2];
	st.global.f32 	[%rd2], %f6;
	ld.global.f32 	%f7, [%rd1];
	st.shared.f32 	[%r1], %f7;
	bar.sync 	0;
	ld.shared.f32 	%f8, [%r2];
	st.global.f32 	[%rd2], %f8;
	ld.global.f32 	%f9, [%rd1];
	st.shared.f32 	[%r1], %f9;
	bar.sync 	0;
	ld.shared.f32 	%f10, [%r2];
	st.global.f32 	[%rd2], %f10;
	ld.global.f32 	%f11, [%rd1];
	st.shared.f32 	[%r1], %f11;
	bar.sync 	0;
	ld.shared.f32 	%f12, [%r2];
	st.global.f32 	[%rd2], %f12;
	ld.global.f32 	%f13, [%rd1];
	st.shared.f32 	[%r1], %f13;
	bar.sync 	0;
	ld.shared.f32 	%f14, [%r2];
	st.global.f32 	[%rd2], %f14;
	ld.global.f32 	%f15, [%rd1];
	st.shared.f32 	[%r1], %f15;
	bar.sync 	0;
	ld.shared.f32 	%f16, [%r2];
	st.global.f32 	[%rd2], %f16;
	ld.global.f32 	%f17, [%rd1];
	st.shared.f32 	[%r1], %f17;
	bar.sync 	0;
	ld.shared.f32 	%f18, [%r2];
	st.global.f32 	[%rd2], %f18;
	ld.global.f32 	%f19, [%rd1];
	st.shared.f32 	[%r1], %f19;
	bar.sync 	0;
	ld.shared.f32 	%f20, [%r2];
	st.global.f32 	[%rd2], %f20;
	ld.global.f32 	%f21, [%rd1];
	st.shared.f32 	[%r1], %f21;
	bar.sync 	0;
	ld.shared.f32 	%f22, [%r2];
	st.global.f32 	[%rd2], %f22;
	ld.global.f32 	%f23, [%rd1];
	st.shared.f32 	[%r1], %f23;
	bar.sync 	0;
	ld.shared.f32 	%f24, [%r2];
	st.global.f32 	[%rd2], %f24;
	ld.global.f32 	%f25, [%rd1];
	st.shared.f32 	[%r1], %f25;
	bar.sync 	0;
	ld.shared.f32 	%f26, [%r2];
	st.global.f32 	[%rd2], %f26;
	ld.global.f32 	%f27, [%rd1];
	st.shared.f32 	[%r1], %f27;
	bar.sync 	0;
	ld.shared.f32 	%f28, [%r2];
	st.global.f32 	[%rd2], %f28;
	ld.global.f32 	%f29, [%rd1];
	st.shared.f32 	[%r1], %f29;
	bar.sync 	0;
	ld.shared.f32 	%f30, [%r2];
	st.global.f32 	[%rd2], %f30;
	ld.global.f32 	%f31, [%rd1];
	st.shared.f32 	[%r1], %f31;
	bar.sync 	0;
	ld.shared.f32 	%f32, [%r2];
	st.global.f32 	[%rd2], %f32;
	add.s32 	%r35, %r35, 16;
	setp.ne.s32 	%p3, %r35, 0;
	@%p3 bra 	$L__BB3_3;
$L__BB3_4:
	setp.eq.s32 	%p4, %r3, 0;
	@%p4 bra 	$L__BB3_13;
	and.b32  	%r7, %r14, 7;
	setp.lt.u32 	%p5, %r3, 8;
	@%p5 bra 	$L__BB3_7;
	ld.global.f32 	%f33, [%rd1];
	st.shared.f32 	[%r1], %f33;
	bar.sync 	0;
	ld.shared.f32 	%f34, [%r2];
	st.global.f32 	[%rd2], %f34;
	ld.global.f32 	%f35, [%rd1];
	st.shared.f32 	[%r1], %f35;
	bar.sync 	0;
	ld.shared.f32 	%f36, [%r2];
	st.global.f32 	[%rd2], %f36;
	ld.global.f32 	%f37, [%rd1];
	st.shared.f32 	[%r1], %f37;
	bar.sync 	0;
	ld.shared.f32 	%f38, [%r2];
	st.global.f32 	[%rd2], %f38;
	ld.global.f32 	%f39, [%rd1];
	st.shared.f32 	[%r1], %f39;
	bar.sync 	0;
	ld.shared.f32 	%f40, [%r2];
	st.global.f32 	[%rd2], %f40;
	ld.global.f32 	%f41, [%rd1];
	st.shared.f32 	[%r1], %f41;
	bar.sync 	0;
	ld.shared.f32 	%f42, [%r2];
	st.global.f32 	[%rd2], %f42;
	ld.global.f32 	%f43, [%rd1];
	st.shared.f32 	[%r1], %f43;
	bar.sync 	0;
	ld.shared.f32 	%f44, [%r2];
	st.global.f32 	[%rd2], %f44;
	ld.global.f32 	%f45, [%rd1];
	st.shared.f32 	[%r1], %f45;
	bar.sync 	0;
	ld.shared.f32 	%f46, [%r2];
	st.global.f32 	[%rd2], %f46;
	ld.global.f32 	%f47, [%rd1];
	st.shared.f32 	[%r1], %f47;
	bar.sync 	0;
	ld.shared.f32 	%f48, [%r2];
	st.global.f32 	[%rd2], %f48;
$L__BB3_7:
	setp.eq.s32 	%p6, %r7, 0;
	@%p6 bra 	$L__BB3_13;
	and.b32  	%r8, %r14, 3;
	setp.lt.u32 	%p7, %r7, 4;
	@%p7 bra 	$L__BB3_10;
	ld.global.f32 	%f49, [%rd1];
	st.shared.f32 	[%r1], %f49;
	bar.sync 	0;
	ld.shared.f32 	%f50, [%r2];
	st.global.f32 	[%rd2], %f50;
	ld.global.f32 	%f51, [%rd1];
	st.shared.f32 	[%r1], %f51;
	bar.sync 	0;
	ld.shared.f32 	%f52, [%r2];
	st.global.f32 	[%rd2], %f52;
	ld.global.f32 	%f53, [%rd1];
	st.shared.f32 	[%r1], %f53;
	bar.sync 	0;
	ld.shared.f32 	%f54, [%r2];
	st.global.f32 	[%rd2], %f54;
	ld.global.f32 	%f55, [%rd1];
	st.shared.f32 	[%r1], %f55;
	bar.sync 	0;
	ld.shared.f32 	%f56, [%r2];
	st.global.f32 	[%rd2], %f56;
$L__BB3_10:
	setp.eq.s32 	%p8, %r8, 0;
	@%p8 bra 	$L__BB3_13;
	neg.s32 	%r36, %r8;
$L__BB3_12:
	.pragma "nounroll";
	ld.global.f32 	%f57, [%rd1];
	st.shared.f32 	[%r1], %f57;
	bar.sync 	0;
	ld.shared.f32 	%f58, [%r2];
	st.global.f32 	[%rd2], %f58;
	add.s32 	%r36, %r36, 1;
	setp.ne.s32 	%p9, %r36, 0;
	@%p9 bra 	$L__BB3_12;
$L__BB3_13:
	ret;

}
	// .globl	_Z24transposeNoBankConflictsPfS_iii
.visible .entry _Z24transposeNoBankConflictsPfS_iii(
	.param .u64 .ptr .align 1 _Z24transposeNoBankConflictsPfS_iii_param_0,
	.param .u64 .ptr .align 1 _Z24transposeNoBankConflictsPfS_iii_param_1,
	.param .u32 _Z24transposeNoBankConflictsPfS_iii_param_2,
	.param .u32 _Z24transposeNoBankConflictsPfS_iii_param_3,
	.param .u32 _Z24transposeNoBankConflictsPfS_iii_param_4
)
{
	.local .align 8 .b8 	__local_depot4[16];
	.reg .b64 	%SP;
	.reg .b64 	%SPL;
	.reg .pred 	%p<10>;
	.reg .b32 	%r<97>;
	.reg .b32 	%f<59>;
	.reg .b64 	%rd<24>;
	// demoted variable
	.shared .align 4 .b8 _ZZ24transposeNoBankConflictsPfS_iiiE4tile[1088];
	mov.u64 	%SPL, __local_depot4;
	cvta.local.u64 	%SP, %SPL;
	ld.param.u64 	%rd4, [_Z24transposeNoBankConflictsPfS_iii_param_0];
	ld.param.u64 	%rd5, [_Z24transposeNoBankConflictsPfS_iii_param_1];
	ld.param.u32 	%r14, [_Z24transposeNoBankConflictsPfS_iii_param_2];
	ld.param.u32 	%r15, [_Z24transposeNoBankConflictsPfS_iii_param_3];
	ld.param.u32 	%r16, [_Z24transposeNoBankConflictsPfS_iii_param_4];
	mov.u32 	%r1, %tid.x;
	mov.u32 	%r2, %tid.y;
	setp.lt.s32 	%p1, %r16, 1;
	@%p1 bra 	$L__BB4_13;
	mov.u32 	%r17, %ctaid.x;
	shl.b32 	%r18, %r17, 4;
	mov.u32 	%r19, %ctaid.y;
	shl.b32 	%r20, %r19, 4;
	cvta.to.global.u64 	%rd6, %rd4;
	cvta.to.global.u64 	%rd7, %rd5;
	add.s32 	%r21, %r20, %r2;
	add.s32 	%r22, %r18, %r1;
	mad.lo.s32 	%r23, %r14, %r21, %r22;
	mul.wide.s32 	%rd8, %r23, 4;
	add.s64 	%rd1, %rd7, %rd8;
	mov.u32 	%r24, _ZZ24transposeNoBankConflictsPfS_iiiE4tile;
	mad.lo.s32 	%r25, %r2, 68, %r24;
	shl.b32 	%r26, %r1, 2;
	add.s32 	%r3, %r25, %r26;
	mad.lo.s32 	%r27, %r1, 68, %r24;
	shl.b32 	%r28, %r2, 2;
	add.s32 	%r4, %r27, %r28;
	add.s32 	%r29, %r18, %r2;
	add.s32 	%r30, %r20, %r1;
	mad.lo.s32 	%r31, %r15, %r29, %r30;
	mul.wide.s32 	%rd9, %r31, 4;
	add.s64 	%rd2, %rd6, %rd9;
	and.b32  	%r5, %r16, 15;
	setp.lt.u32 	%p2, %r16, 16;
	@%p2 bra 	$L__BB4_4;
	and.b32  	%r32, %r16, 2147483632;
	neg.s32 	%r95, %r32;
	add.u64 	%rd10, %SP, 0;
	mov.u64 	%rd12, $str;
$L__BB4_3:
	.pragma "nounroll";
	cvta.to.local.u64 	%rd11, %rd10;
	st.local.v2.u32 	[%rd11], {%r1, %r2};
	mov.b32 	%r33, 0;
	st.local.u32 	[%rd11+8], %r33;
	cvta.global.u64 	%rd13, %rd12;
	{ // callseq 0, 0
	.param .b64 param0;
	st.param.b64 	[param0], %rd13;
	.param .b64 param1;
	st.param.b64 	[param1], %rd10;
	.param .b32 retval0;
	call.uni (retval0), 
	vprintf, 
	(
	param0, 
	param1
	);
	ld.param.b32 	%r34, [retval0];
	} // callseq 0
	ld.global.f32 	%f1, [%rd1];
	st.shared.f32 	[%r3], %f1;
	bar.sync 	0;
	ld.shared.f32 	%f2, [%r4];
	st.global.f32 	[%rd2], %f2;
	st.local.v2.u32 	[%rd11], {%r1, %r2};
	st.local.u32 	[%rd11+8], %r33;
	{ // callseq 1, 0
	.param .b64 param0;
	st.param.b64 	[param0], %rd13;
	.param .b64 param1;
	st.param.b64 	[param1], %rd10;
	.param .b32 retval0;
	call.uni (retval0), 
	vprintf, 
	(
	param0, 
	param1
	);
	ld.param.b32 	%r36, [retval0];
	} // callseq 1
	ld.global.f32 	%f3, [%rd1];
	st.shared.f32 	[%r3], %f3;
	bar.sync 	0;
	ld.shared.f32 	%f4, [%r4];
	st.global.f32 	[%rd2], %f4;
	st.local.v2.u32 	[%rd11], {%r1, %r2};
	st.local.u32 	[%rd11+8], %r33;
	{ // callseq 2, 0
	.param .b64 param0;
	st.param.b64 	[param0], %rd13;
	.param .b64 param1;
	st.param.b64 	[param1], %rd10;
	.param .b32 retval0;
	call.uni (retval0), 
	vprintf, 
	(
	param0, 
	param1
	);
	ld.param.b32 	%r38, [retval0];
	} // callseq 2
	ld.global.f32 	%f5, [%rd1];
	st.shared.f32 	[%r3], %f5;
	bar.sync 	0;
	ld.shared.f32 	%f6, [%r4];
	st.global.f32 	[%rd2], %f6;
	st.local.v2.u32 	[%rd11], {%r1, %r2};
	st.local.u32 	[%rd11+8], %r33;
	{ // callseq 3, 0
	.param .b64 param0;
	st.param.b64 	[param0], %rd13;
	.param .b64 param1;
	st.param.b64 	[param1], %rd10;
	.param .b32 retval0;
	call.uni (retval0), 
	vprintf, 
	(
	param0, 
	param1
	);
	ld.param.b32 	%r40, [retval0];
	} // callseq 3
	ld.global.f32 	%f7, [%rd1];
	st.shared.f32 	[%r3], %f7;
	bar.sync 	0;
	ld.shared.f32 	%f8, [%r4];
	st.global.f32 	[%rd2], %f8;
	st.local.v2.u32 	[%rd11], {%r1, %r2};
	st.local.u32 	[%rd11+8], %r33;
	{ // callseq 4, 0
	.param .b64 param0;
	st.param.b64 	[param0], %rd13;
	.param .b64 param1;
	st.param.b64 	[param1], %rd10;
	.param .b32 retval0;
	call.uni (retval0), 
	vprintf, 
	(
	param0, 
	param1
	);
	ld.param.b32 	%r42, [retval0];
	} // callseq 4
	ld.global.f32 	%f9, [%rd1];
	st.shared.f32 	[%r3], %f9;
	bar.sync 	0;
	ld.shared.f32 	%f10, [%r4];
	st.global.f32 	[%rd2], %f10;
	st.local.v2.u32 	[%rd11], {%r1, %r2};
	st.local.u32 	[%rd11+8], %r33;
	{ // callseq 5, 0
	.param .b64 param0;
	st.param.b64 	[param0], %rd13;
	.param .b64 param1;
	st.param.b64 	[param1], %rd10;
	.param .b32 retval0;
	call.uni (retval0), 
	vprintf, 
	(
	param0, 
	param1
	);
	ld.param.b32 	%r44, [retval0];
	} // callseq 5
	ld.global.f32 	%f11, [%rd1];
	st.shared.f32 	[%r3], %f11;
	bar.sync 	0;
	ld.shared.f32 	%f12, [%r4];
	st.global.f32 	[%rd2], %f12;
	st.local.v2.u32 	[%rd11], {%r1, %r2};
	st.local.u32 	[%rd11+8], %r33;
	{ // callseq 6, 0
	.param .b64 param0;
	st.param.b64 	[param0], %rd13;
	.param .b64 param1;
	st.param.b64 	[param1], %rd10;
	.param .b32 retval0;
	call.uni (retval0), 
	vprintf, 
	(
	param0, 
	param1
	);
	ld.param.b32 	%r46, [retval0];
	} // callseq 6
	ld.global.f32 	%f13, [%rd1];
	st.shared.f32 	[%r3], %f13;
	bar.sync 	0;
	ld.shared.f32 	%f14, [%r4];
	st.global.f32 	[%rd2], %f14;
	st.local.v2.u32 	[%rd11], {%r1, %r2};
	st.local.u32 	[%rd11+8], %r33;
	{ // callseq 7, 0
	.param .b64 param0;
	st.param.b64 	[param0], %rd13;
	.param .b64 param1;
	st.param.b64 	[param1], %rd10;
	.param .b32 retval0;
	call.uni (retval0), 
	vprintf, 
	(
	param0, 
	param1
	);
	ld.param.b32 	%r48, [retval0];
	} // callseq 7
	ld.global.f32 	%f15, [%rd1];
	st.shared.f32 	[%r3], %f15;
	bar.sync 	0;
	ld.shared.f32 	%f16, [%r4];
	st.global.f32 	[%rd2], %f16;
	st.local.v2.u32 	[%rd11], {%r1, %r2};
	st.local.u32 	[%rd11+8], %r33;
	{ // callseq 8, 0
	.param .b64 param0;
	st.param.b64 	[param0], %rd13;
	.param .b64 param1;
	st.param.b64 	[param1], %rd10;
	.param .b32 retval0;
	call.uni (retval0), 
	vprintf, 
	(
	param0, 
	param1
	);
	ld.param.b32 	%r50, [retval0];
	} // callseq 8
	ld.global.f32 	%f17, [%rd1];
	st.shared.f32 	[%r3], %f17;
	bar.sync 	0;
	ld.shared.f32 	%f18, [%r4];
	st.global.f32 	[%rd2], %f18;
	st.local.v2.u32 	[%rd11], {%r1, %r2};
	st.local.u32 	[%rd11+8], %r33;
	{ // callseq 9, 0
	.param .b64 param0;
	st.param.b64 	[param0], %rd13;
	.param .b64 param1;
	st.param.b64 	[param1], %rd10;
	.param .b32 retval0;
	call.uni (retval0), 
	vprintf, 
	(
	param0, 
	param1
	);
	ld.param.b32 	%r52, [retval0];
	} // callseq 9
	ld.global.f32 	%f19, [%rd1];
	st.shared.f32 	[%r3], %f19;
	bar.sync 	0;
	ld.shared.f32 	%f20, [%r4];
	st.global.f32 	[%rd2], %f20;
	st.local.v2.u32 	[%rd11], {%r1, %r2};
	st.local.u32 	[%rd11+8], %r33;
	{ // callseq 10, 0
	.param .b64 param0;
	st.param.b64 	[param0], %rd13;
	.param .b64 param1;
	st.param.b64 	[param1], %rd10;
	.param .b32 retval0;
	call.uni (retval0), 
	vprintf, 
	(
	param0, 
	param1
	);
	ld.param.b32 	%r54, [retval0];
	} // callseq 10
	ld.global.f32 	%f21, [%rd1];
	st.shared.f32 	[%r3], %f21;
	bar.sync 	0;
	ld.shared.f32 	%f22, [%r4];
	st.global.f32 	[%rd2], %f22;
	st.local.v2.u32 	[%rd11], {%r1, %r2};
	st.local.u32 	[%rd11+8], %r33;
	{ // callseq 11, 0
	.param .b64 param0;
	st.param.b64 	[param0], %rd13;
	.param .b64 param1;
	st.param.b64 	[param1], %rd10;
	.param .b32 retval0;
	call.uni (retval0), 
	vprintf, 
	(
	param0, 
	param1
	);
	ld.param.b32 	%r56, [retval0];
	} // callseq 11
	ld.global.f32 	%f23, [%rd1];
	st.shared.f32 	[%r3], %f23;
	bar.sync 	0;
	ld.shared.f32 	%f24, [%r4];
	st.global.f32 	[%rd2], %f24;
	st.local.v2.u32 	[%rd11], {%r1, %r2};
	st.local.u32 	[%rd11+8], %r33;
	{ // callseq 12, 0
	.param .b64 param0;
	st.param.b64 	[param0], %rd13;
	.param .b64 param1;
	st.param.b64 	[param1], %rd10;
	.param .b32 retval0;
	call.uni (retval0), 
	vprintf, 
	(
	param0, 
	param1
	);
	ld.param.b32 	%r58, [retval0];
	} // callseq 12
	ld.global.f32 	%f25, [%rd1];
	st.shared.f32 	[%r3], %f25;
	bar.sync 	0;
	ld.shared.f32 	%f26, [%r4];
	st.global.f32 	[%rd2], %f26;
	st.local.v2.u32 	[%rd11], {%r1, %r2};
	st.local.u32 	[%rd11+8], %r33;
	{ // callseq 13, 0
	.param .b64 param0;
	st.param.b64 	[param0], %rd13;
	.param .b64 param1;
	st.param.b64 	[param1], %rd10;
	.param .b32 retval0;
	call.uni (retval0), 
	vprintf, 
	(
	param0, 
	param1
	);
	ld.param.b32 	%r60, [retval0];
	} // callseq 13
	ld.global.f32 	%f27, [%rd1];
	st.shared.f32 	[%r3], %f27;
	bar.sync 	0;
	ld.shared.f32 	%f28, [%r4];
	st.global.f32 	[%rd2], %f28;
	st.local.v2.u32 	[%rd11], {%r1, %r2};
	st.local.u32 	[%rd11+8], %r33;
	{ // callseq 14, 0
	.param .b64 param0;
	st.param.b64 	[param0], %rd13;
	.param .b64 param1;
	st.param.b64 	[param1], %rd10;
	.param .b32 retval0;
	call.uni (retval0), 
	vprintf, 
	(
	param0, 
	param1
	);
	ld.param.b32 	%r62, [retval0];
	} // callseq 14
	ld.global.f32 	%f29, [%rd1];
	st.shared.f32 	[%r3], %f29;
	bar.sync 	0;
	ld.shared.f32 	%f30, [%r4];
	st.global.f32 	[%rd2], %f30;
	st.local.v2.u32 	[%rd11], {%r1, %r2};
	st.local.u32 	[%rd11+8], %r33;
	{ // callseq 15, 0
	.param .b64 param0;
	st.param.b64 	[param0], %rd13;
	.param .b64 param1;
	st.param.b64 	[param1], %rd10;
	.param .b32 retval0;
	call.uni (retval0), 
	vprintf, 
	(
	param0, 
	param1
	);
	ld.param.b32 	%r64, [retval0];
	} // callseq 15
	ld.global.f32 	%f31, [%rd1];
	st.shared.f32 	[%r3], %f31;
	bar.sync 	0;
	ld.shared.f32 	%f32, [%r4];
	st.global.f32 	[%rd2], %f32;
	add.s32 	%r95, %r95, 16;
	setp.ne.s32 	%p3, %r95, 0;
	@%p3 bra 	$L__BB4_3;
$L__BB4_4:
	setp.eq.s32 	%p4, %r5, 0;
	@%p4 bra 	$L__BB4_13;
	add.u64 	%rd14, %SP, 0;
	add.u64 	%rd3, %SPL, 0;
	and.b32  	%r9, %r16, 7;
	setp.lt.u32 	%p5, %r5, 8;
	@%p5 bra 	$L__BB4_7;
	st.local.v2.u32 	[%rd3], {%r1, %r2};
	mov.b32 	%r66, 0;
	st.local.u32 	[%rd3+8], %r66;
	mov.u64 	%rd15, $str;
	cvta.global.u64 	%rd16, %rd15;
	{ // callseq 16, 0
	.param .b64 param0;
	st.param.b64 	[param0], %rd16;
	.param .b64 param1;
	st.param.b64 	[param1], %rd14;
	.param .b32 retval0;
	call.uni (retval0), 
	vprintf, 
	(
	param0, 
	param1
	);
	ld.param.b32 	%r67, [retval0];
	} // callseq 16
	ld.global.f32 	%f33, [%rd1];
	st.shared.f32 	[%r3], %f33;
	bar.sync 	0;
	ld.shared.f32 	%f34, [%r4];
	st.global.f32 	[%rd2], %f34;
	st.local.v2.u32 	[%rd3], {%r1, %r2};
	st.local.u32 	[%rd3+8], %r66;
	{ // callseq 17, 0
	.param .b64 param0;
	st.param.b64 	[param0], %rd16;
	.param .b64 param1;
	st.param.b64 	[param1], %rd14;
	.param .b32 retval0;
	call.uni (retval0), 
	vprintf, 
	(
	param0, 
	param1
	);
	ld.param.b32 	%r69, [retval0];
	} // callseq 17
	ld.global.f32 	%f35, [%rd1];
	st.shared.f32 	[%r3], %f35;
	bar.sync 	0;
	ld.shared.f32 	%f36, [%r4];
	st.global.f32 	[%rd2], %f36;
	st.local.v2.u32 	[%rd3], {%r1, %r2};
	st.local.u32 	[%rd3+8], %r66;
	{ // callseq 18, 0
	.param .b64 param0;
	st.param.b64 	[param0], %rd16;
	.param .b64 param1;
	st.param.b64 	[param1], %rd14;
	.param .b32 retval0;
	call.uni (retval0), 
	vprintf, 
	(
	param0, 
	param1
	);
	ld.param.b32 	%r71, [retval0];
	} // callseq 18
	ld.global.f32 	%f37, [%rd1];
	st.shared.f32 	[%r3], %f37;
	bar.sync 	0;
	ld.shared.f32 	%f38, [%r4];
	st.global.f32 	[%rd2], %f38;
	st.local.v2.u32 	[%rd3], {%r1, %r2};
	st.local.u32 	[%rd3+8], %r66;
	{ // callseq 19, 0
	.param .b64 param0;
	st.param.b64 	[param0], %rd16;
	.param .b64 param1;
	st.param.b64 	[param1], %rd14;
	.param .b32 retval0;
	call.uni (retval0), 
	vprintf, 
	(
	param0, 
	param1
	);
	ld.param.b32 	%r73, [retval0];
	} // callseq 19
	ld.global.f32 	%f39, [%rd1];
	st.shared.f32 	[%r3], %f39;
	bar.sync 	0;
	ld.shared.f32 	%f40, [%r4];
	st.global.f32 	[%rd2], %f40;
	st.local.v2.u32 	[%rd3], {%r1, %r2};
	st.local.u32 	[%rd3+8], %r66;
	{ // callseq 20, 0
	.param .b64 param0;
	st.param.b64 	[param0], %rd16;
	.param .b64 param1;
	st.param.b64 	[param1], %rd14;
	.param .b32 retval0;
	call.uni (retval0), 
	vprintf, 
	(
	param0, 
	param1
	);
	ld.param.b32 	%r75, [retval0];
	} // callseq 20
	ld.global.f32 	%f41, [%rd1];
	st.shared.f32 	[%r3], %f41;
	bar.sync 	0;
	ld.shared.f32 	%f42, [%r4];
	st.global.f32 	[%rd2], %f42;
	st.local.v2.u32 	[%rd3], {%r1, %r2};
	st.local.u32 	[%rd3+8], %r66;
	{ // callseq 21, 0
	.param .b64 param0;
	st.param.b64 	[param0], %rd16;
	.param .b64 param1;
	st.param.b64 	[param1], %rd14;
	.param .b32 retval0;
	call.uni (retval0), 
	vprintf, 
	(
	param0, 
	param1
	);
	ld.param.b32 	%r77, [retval0];
	} // callseq 21
	ld.global.f32 	%f43, [%rd1];
	st.shared.f32 	[%r3], %f43;
	bar.sync 	0;
	ld.shared.f32 	%f44, [%r4];
	st.global.f32 	[%rd2], %f44;
	st.local.v2.u32 	[%rd3], {%r1, %r2};
	st.local.u32 	[%rd3+8], %r66;
	{ // callseq 22, 0
	.param .b64 param0;
	st.param.b64 	[param0], %rd16;
	.param .b64 param1;
	st.param.b64 	[param1], %rd14;
	.param .b32 retval0;
	call.uni (retval0), 
	vprintf, 
	(
	param0, 
	param1
	);
	ld.param.b32 	%r79, [retval0];
	} // callseq 22
	ld.global.f32 	%f45, [%rd1];
	st.shared.f32 	[%r3], %f45;
	bar.sync 	0;
	ld.shared.f32 	%f46, [%r4];
	st.global.f32 	[%rd2], %f46;
	st.local.v2.u32 	[%rd3], {%r1, %r2};
	st.local.u32 	[%rd3+8], %r66;
	{ // callseq 23, 0
	.param .b64 param0;
	st.param.b64 	[param0], %rd16;
	.param .b64 param1;
	st.param.b64 	[param1], %rd14;
	.param .b32 retval0;
	call.uni (retval0), 
	vprintf, 
	(
	param0, 
	param1
	);
	ld.param.b32 	%r81, [retval0];
	} // callseq 23
	ld.global.f32 	%f47, [%rd1];
	st.shared.f32 	[%r3], %f47;
	bar.sync 	0;
	ld.shared.f32 	%f48, [%r4];
	st.global.f32 	[%rd2], %f48;
$L__BB4_7:
	setp.eq.s32 	%p6, %r9, 0;
	@%p6 bra 	$L__BB4_13;
	and.b32  	%r10, %r16, 3;
	setp.lt.u32 	%p7, %r9, 4;
	@%p7 bra 	$L__BB4_10;
	st.local.v2.u32 	[%rd3], {%r1, %r2};
	mov.b32 	%r83, 0;
	st.local.u32 	[%rd3+8], %r83;
	mov.u64 	%rd18, $str;
	cvta.global.u64 	%rd19, %rd18;
	{ // callseq 24, 0
	.param .b64 param0;
	st.param.b64 	[param0], %rd19;
	.param .b64 param1;
	st.param.b64 	[param1], %rd14;
	.param .b32 retval0;
	call.uni (retval0), 
	vprintf, 
	(
	param0, 
	param1
	);
	ld.param.b32 	%r84, [retval0];
	} // callseq 24
	ld.global.f32 	%f49, [%rd1];
	st.shared.f32 	[%r3], %f49;
	bar.sync 	0;
	ld.shared.f32 	%f50, [%r4];
	st.global.f32 	[%rd2], %f50;
	st.local.v2.u32 	[%rd3], {%r1, %r2};
	st.local.u32 	[%rd3+8], %r83;
	{ // callseq 25, 0
	.param .b64 param0;
	st.param.b64 	[param0], %rd19;
	.param .b64 param1;
	st.param.b64 	[param1], %rd14;
	.param .b32 retval0;
	call.uni (retval0), 
	vprintf, 
	(
	param0, 
	param1
	);
	ld.param.b32 	%r86, [retval0];
	} // callseq 25
	ld.global.f32 	%f51, [%rd1];
	st.shared.f32 	[%r3], %f51;
	bar.sync 	0;
	ld.shared.f32 	%f52, [%r4];
	st.global.f32 	[%rd2], %f52;
	st.local.v2.u32 	[%rd3], {%r1, %r2};
	st.local.u32 	[%rd3+8], %r83;
	{ // callseq 26, 0
	.param .b64 param0;
	st.param.b64 	[param0], %rd19;
	.param .b64 param1;
	st.param.b64 	[param1], %rd14;
	.param .b32 retval0;
	call.uni (retval0), 
	vprintf, 
	(
	param0, 
	param1
	);
	ld.param.b32 	%r88, [retval0];
	} // callseq 26
	ld.global.f32 	%f53, [%rd1];
	st.shared.f32 	[%r3], %f53;
	bar.sync 	0;
	ld.shared.f32 	%f54, [%r4];
	st.global.f32 	[%rd2], %f54;
	st.local.v2.u32 	[%rd3], {%r1, %r2};
	st.local.u32 	[%rd3+8], %r83;
	{ // callseq 27, 0
	.param .b64 param0;
	st.param.b64 	[param0], %rd19;
	.param .b64 param1;
	st.param.b64 	[param1], %rd14;
	.param .b32 retval0;
	call.uni (retval0), 
	vprintf, 
	(
	param0, 
	param1
	);
	ld.param.b32 	%r90, [retval0];
	} // callseq 27
	ld.global.f32 	%f55, [%rd1];
	st.shared.f32 	[%r3], %f55;
	bar.sync 	0;
	ld.shared.f32 	%f56, [%r4];
	st.global.f32 	[%rd2], %f56;
$L__BB4_10:
	setp.eq.s32 	%p8, %r10, 0;
	@%p8 bra 	$L__BB4_13;
	neg.s32 	%r96, %r10;
	mov.u64 	%rd21, $str;
$L__BB4_12:
	.pragma "nounroll";
	st.local.v2.u32 	[%rd3], {%r1, %r2};
	mov.b32 	%r92, 0;
	st.local.u32 	[%rd3+8], %r92;
	cvta.global.u64 	%rd22, %rd21;
	{ // callseq 28, 0
	.param .b64 param0;
	st.param.b64 	[param0], %rd22;
	.param .b64 param1;
	st.param.b64 	[param1], %rd14;
	.param .b32 retval0;
	call.uni (retval0), 
	vprintf, 
	(
	param0, 
	param1
	);
	ld.param.b32 	%r93, [retval0];
	} // callseq 28
	ld.global.f32 	%f57, [%rd1];
	st.shared.f32 	[%r3], %f57;
	bar.sync 	0;
	ld.shared.f32 	%f58, [%r4];
	st.global.f32 	[%rd2], %f58;
	add.s32 	%r96, %r96, 1;
	setp.ne.s32 	%p9, %r96, 0;
	@%p9 bra 	$L__BB4_12;
$L__BB4_13:
	ret;

}
	// .globl	_Z17transposeDiagonalPfS_iii
.visible .entry _Z17transposeDiagonalPfS_iii(
	.param .u64 .ptr .align 1 _Z17transposeDiagonalPfS_iii_param_0,
	.param .u64 .ptr .align 1 _Z17transposeDiagonalPfS_iii_param_1,
	.param .u32 _Z17transposeDiagonalPfS_iii_param_2,
	.param .u32 _Z17transposeDiagonalPfS_iii_param_3,
	.param .u32 _Z17transposeDiagonalPfS_iii_param_4
)
{
	.reg .pred 	%p<11>;
	.reg .b32 	%r<52>;
	.reg .b32 	%f<59>;
	.reg .b64 	%rd<9>;
	// demoted variable
	.shared .align 4 .b8 _ZZ17transposeDiagonalPfS_iiiE4tile[1088];
	ld.param.u64 	%rd3, [_Z17transposeDiagonalPfS_iii_param_0];
	ld.param.u64 	%rd4, [_Z17transposeDiagonalPfS_iii_param_1];
	ld.param.u32 	%r19, [_Z17transposeDiagonalPfS_iii_param_2];
	ld.param.u32 	%r20, [_Z17transposeDiagonalPfS_iii_param_3];
	ld.param.u32 	%r21, [_Z17transposeDiagonalPfS_iii_param_4];
	setp.ne.s32 	%p1, %r19, %r20;
	@%p1 bra 	$L__BB5_2;
	mov.u32 	%r49, %ctaid.x;
	mov.u32 	%r30, %ctaid.y;
	add.s32 	%r31, %r49, %r30;
	mov.u32 	%r32, %nctaid.x;
	rem.u32 	%r48, %r31, %r32;
	bra.uni 	$L__BB5_3;
$L__BB5_2:
	mov.u32 	%r22, %ctaid.x;
	mov.u32 	%r23, %nctaid.x;
	mov.u32 	%r24, %ctaid.y;
	mad.lo.s32 	%r25, %r23, %r24, %r22;
	mov.u32 	%r26, %nctaid.y;
	div.u32 	%r27, %r25, %r26;
	mul.lo.s32 	%r28, %r27, %r26;
	sub.s32 	%r49, %r25, %r28;
	add.s32 	%r29, %r27, %r49;
	rem.u32 	%r48, %r29, %r23;
$L__BB5_3:
	shl.b32 	%r7, %r48, 4;
	setp.lt.s32 	%p2, %r21, 1;
	@%p2 bra 	$L__BB5_16;
	mov.u32 	%r33, %tid.x;
	shl.b32 	%r34, %r49, 4;
	mov.u32 	%r35, %tid.y;
	add.s32 	%r36, %r34, %r35;
	add.s32 	%r37, %r7, %r33;
	mad.lo.s32 	%r38, %r36, %r19, %r37;
	cvta.to.global.u64 	%rd5, %rd4;
	mul.wide.s32 	%rd6, %r38, 4;
	add.s64 	%rd1, %rd5, %rd6;
	mov.u32 	%r39, _ZZ17transposeDiagonalPfS_iiiE4tile;
	mad.lo.s32 	%r40, %r35, 68, %r39;
	shl.b32 	%r41, %r33, 2;
	add.s32 	%r8, %r40, %r41;
	mad.lo.s32 	%r42, %r33, 68, %r39;
	shl.b32 	%r43, %r35, 2;
	add.s32 	%r9, %r42, %r43;
	add.s32 	%r44, %r7, %r35;
	add.s32 	%r45, %r34, %r33;
	mad.lo.s32 	%r46, %r44, %r20, %r45;
	cvta.to.global.u64 	%rd7, %rd3;
	mul.wide.s32 	%rd8, %r46, 4;
	add.s64 	%rd2, %rd7, %rd8;
	and.b32  	%r10, %r21, 15;
	setp.lt.u32 	%p3, %r21, 16;
	@%p3 bra 	$L__BB5_7;
	and.b32  	%r47, %r21, 2147483632;
	neg.s32 	%r50, %r47;
$L__BB5_6:
	.pragma "nounroll";
	ld.global.f32 	%f1, [%rd1];
	st.shared.f32 	[%r8], %f1;
	bar.sync 	0;
	ld.shared.f32 	%f2, [%r9];
	st.global.f32 	[%rd2], %f2;
	ld.global.f32 	%f3, [%rd1];
	st.shared.f32 	[%r8], %f3;
	bar.sync 	0;
	ld.shared.f32 	%f4, [%r9];
	st.global.f32 	[%rd2], %f4;
	ld.global.f32 	%f5, [%rd1];
	st.shared.f32 	[%r8], %f5;
	bar.sync 	0;
	ld.shared.f32 	%f6, [%r9];
	st.global.f32 	[%rd2], %f6;
	ld.global.f32 	%f7, [%rd1];
	st.shared.f32 	[%r8], %f7;
	bar.sync 	0;
	ld.shared.f32 	%f8, [%r9];
	st.global.f32 	[%rd2], %f8;
	ld.global.f32 	%f9, [%rd1];
	st.shared.f32 	[%r8], %f9;
	bar.sync 	0;
	ld.shared.f32 	%f10, [%r9];
	st.global.f32 	[%rd2], %f10;
	ld.global.f32 	%f11, [%rd1];
	st.shared.f32 	[%r8], %f11;
	bar.sync 	0;
	ld.shared.f32 	%f12, [%r9];
	st.global.f32 	[%rd2], %f12;
	ld.global.f32 	%f13, [%rd1];
	st.shared.f32 	[%r8], %f13;
	bar.sync 	0;
	ld.shared.f32 	%f14, [%r9];
	st.global.f32 	[%rd2], %f14;
	ld.global.f32 	%f15, [%rd1];
	st.shared.f32 	[%r8], %f15;
	bar.sync 	0;
	ld.shared.f32 	%f16, [%r9];
	st.global.f32 	[%rd2], %f16;
	ld.global.f32 	%f17, [%rd1];
	st.shared.f32 	[%r8], %f17;
	bar.sync 	0;
	ld.shared.f32 	%f18, [%r9];
	st.global.f32 	[%rd2], %f18;
	ld.global.f32 	%f19, [%rd1];
	st.shared.f32 	[%r8], %f19;
	bar.sync 	0;
	ld.shared.f32 	%f20, [%r9];
	st.global.f32 	[%rd2], %f20;
	ld.global.f32 	%f21, [%rd1];
	st.shared.f32 	[%r8], %f21;
	bar.sync 	0;
	ld.shared.f32 	%f22, [%r9];
	st.global.f32 	[%rd2], %f22;
	ld.global.f32 	%f23, [%rd1];
	st.shared.f32 	[%r8], %f23;
	bar.sync 	0;
	ld.shared.f32 	%f24, [%r9];
	st.global.f32 	[%rd2], %f24;
	ld.global.f32 	%f25, [%rd1];
	st.shared.f32 	[%r8], %f25;
	bar.sync 	0;
	ld.shared.f32 	%f26, [%r9];
	st.global.f32 	[%rd2], %f26;
	ld.global.f32 	%f27, [%rd1];
	st.shared.f32 	[%r8], %f27;
	bar.sync 	0;
	ld.shared.f32 	%f28, [%r9];
	st.global.f32 	[%rd2], %f28;
	ld.global.f32 	%f29, [%rd1];
	st.shared.f32 	[%r8], %f29;
	bar.sync 	0;
	ld.shared.f32 	%f30, [%r9];
	st.global.f32 	[%rd2], %f30;
	ld.global.f32 	%f31, [%rd1];
	st.shared.f32 	[%r8], %f31;
	bar.sync 	0;
	ld.shared.f32 	%f32, [%r9];
	st.global.f32 	[%rd2], %f32;
	add.s32 	%r50, %r50, 16;
	setp.ne.s32 	%p4, %r50, 0;
	@%p4 bra 	$L__BB5_6;
$L__BB5_7:
	setp.eq.s32 	%p5, %r10, 0;
	@%p5 bra 	$L__BB5_16;
	and.b32  	%r14, %r21, 7;
	setp.lt.u32 	%p6, %r10, 8;
	@%p6 bra 	$L__BB5_10;
	ld.global.f32 	%f33, [%rd1];
	st.shared.f32 	[%r8], %f33;
	bar.sync 	0;
	ld.shared.f32 	%f34, [%r9];
	st.global.f32 	[%rd2], %f34;
	ld.global.f32 	%f35, [%rd1];
	st.shared.f32 	[%r8], %f35;
	bar.sync 	0;
	ld.shared.f32 	%f36, [%r9];
	st.global.f32 	[%rd2], %f36;
	ld.global.f32 	%f37, [%rd1];
	st.shared.f32 	[%r8], %f37;
	bar.sync 	0;
	ld.shared.f32 	%f38, [%r9];
	st.global.f32 	[%rd2], %f38;
	ld.global.f32 	%f39, [%rd1];
	st.shared.f32 	[%r8], %f39;
	bar.sync 	0;
	ld.shared.f32 	%f40, [%r9];
	st.global.f32 	[%rd2], %f40;
	ld.global.f32 	%f41, [%rd1];
	st.shared.f32 	[%r8], %f41;
	bar.sync 	0;
	ld.shared.f32 	%f42, [%r9];
	st.global.f32 	[%rd2], %f42;
	ld.global.f32 	%f43, [%rd1];
	st.shared.f32 	[%r8], %f43;
	bar.sync 	0;
	ld.shared.f32 	%f44, [%r9];
	st.global.f32 	[%rd2], %f44;
	ld.global.f32 	%f45, [%rd1];
	st.shared.f32 	[%r8], %f45;
	bar.sync 	0;
	ld.shared.f32 	%f46, [%r9];
	st.global.f32 	[%rd2], %f46;
	ld.global.f32 	%f47, [%rd1];
	st.shared.f32 	[%r8], %f47;
	bar.sync 	0;
	ld.shared.f32 	%f48, [%r9];
	st.global.f32 	[%rd2], %f48;
$L__BB5_10:
	setp.eq.s32 	%p7, %r14, 0;
	@%p7 bra 	$L__BB5_16;
	and.b32  	%r15, %r21, 3;
	setp.lt.u32 	%p8, %r14, 4;
	@%p8 bra 	$L__BB5_13;
	ld.global.f32 	%f49, [%rd1];
	st.shared.f32 	[%r8], %f49;
	bar.sync 	0;
	ld.shared.f32 	%f50, [%r9];
	st.global.f32 	[%rd2], %f50;
	ld.global.f32 	%f51, [%rd1];
	st.shared.f32 	[%r8], %f51;
	bar.sync 	0;
	ld.shared.f32 	%f52, [%r9];
	st.global.f32 	[%rd2], %f52;
	ld.global.f32 	%f53, [%rd1];
	st.shared.f32 	[%r8], %f53;
	bar.sync 	0;
	ld.shared.f32 	%f54, [%r9];
	st.global.f32 	[%rd2], %f54;
	ld.global.f32 	%f55, [%rd1];
	st.shared.f32 	[%r8], %f55;
	bar.sync 	0;
	ld.shared.f32 	%f56, [%r9];
	st.global.f32 	[%rd2], %f56;
$L__BB5_13:
	setp.eq.s32 	%p9, %r15, 0;
	@%p9 bra 	$L__BB5_16;
	neg.s32 	%r51, %r15;
$L__BB5_15:
	.pragma "nounroll";
	ld.global.f32 	%f57, [%rd1];
	st.shared.f32 	[%r8], %f57;
	bar.sync 	0;
	ld.shared.f32 	%f58, [%r9];
	st.global.f32 	[%rd2], %f58;
	add.s32 	%r51, %r51, 1;
	setp.ne.s32 	%p10, %r51, 0;
	@%p10 bra 	$L__BB5_15;
$L__BB5_16:
	ret;

}
	// .globl	_Z20transposeFineGrainedPfS_iii
.visible .entry _Z20transposeFineGrainedPfS_iii(
	.param .u64 .ptr .align 1 _Z20transposeFineGrainedPfS_iii_param_0,
	.param .u64 .ptr .align 1 _Z20transposeFineGrainedPfS_iii_param_1,
	.param .u32 _Z20transposeFineGrainedPfS_iii_param_2,
	.param .u32 _Z20transposeFineGrainedPfS_iii_param_3,
	.param .u32 _Z20transposeFineGrainedPfS_iii_param_4
)
{
	.reg .pred 	%p<10>;
	.reg .b32 	%r<31>;
	.reg .b32 	%f<59>;
	.reg .b64 	%rd<8>;
	// demoted variable
	.shared .align 4 .b8 _ZZ20transposeFineGrainedPfS_iiiE5block[1088];
	ld.param.u64 	%rd3, [_Z20transposeFineGrainedPfS_iii_param_0];
	ld.param.u64 	%rd4, [_Z20transposeFineGrainedPfS_iii_param_1];
	ld.param.u32 	%r12, [_Z20transposeFineGrainedPfS_iii_param_2];
	ld.param.u32 	%r13, [_Z20transposeFineGrainedPfS_iii_param_4];
	setp.lt.s32 	%p1, %r13, 1;
	@%p1 bra 	$L__BB6_13;
	mov.u32 	%r14, %tid.x;
	mov.u32 	%r15, %tid.y;
	cvta.to.global.u64 	%rd5, %rd3;
	cvta.to.global.u64 	%rd6, %rd4;
	mov.u32 	%r16, %ctaid.y;
	shl.b32 	%r17, %r16, 4;
	add.s32 	%r18, %r17, %r15;
	mov.u32 	%r19, %ctaid.x;
	shl.b32 	%r20, %r19, 4;
	add.s32 	%r21, %r20, %r14;
	mad.lo.s32 	%r22, %r12, %r18, %r21;
	mul.wide.s32 	%rd7, %r22, 4;
	add.s64 	%rd1, %rd6, %rd7;
	mov.u32 	%r23, _ZZ20transposeFineGrainedPfS_iiiE5block;
	mad.lo.s32 	%r24, %r15, 68, %r23;
	shl.b32 	%r25, %r14, 2;
	add.s32 	%r1, %r24, %r25;
	mad.lo.s32 	%r26, %r14, 68, %r23;
	shl.b32 	%r27, %r15, 2;
	add.s32 	%r2, %r26, %r27;
	add.s64 	%rd2, %rd5, %rd7;
	and.b32  	%r3, %r13, 15;
	setp.lt.u32 	%p2, %r13, 16;
	@%p2 bra 	$L__BB6_4;
	and.b32  	%r28, %r13, 2147483632;
	neg.s32 	%r29, %r28;
$L__BB6_3:
	.pragma "nounroll";
	ld.global.f32 	%f1, [%rd1];
	st.shared.f32 	[%r1], %f1;
	bar.sync 	0;
	ld.shared.f32 	%f2, [%r2];
	st.global.f32 	[%rd2], %f2;
	ld.global.f32 	%f3, [%rd1];
	st.shared.f32 	[%r1], %f3;
	bar.sync 	0;
	ld.shared.f32 	%f4, [%r2];
	st.global.f32 	[%rd2], %f4;
	ld.global.f32 	%f5, [%rd1];
	st.shared.f32 	[%r1], %f5;
	bar.sync 	0;
	ld.shared.f32 	%f6, [%r2];
	st.global.f32 	[%rd2], %f6;
	ld.global.f32 	%f7, [%rd1];
	st.shared.f32 	[%r1], %f7;
	bar.sync 	0;
	ld.shared.f32 	%f8, [%r2];
	st.global.f32 	[%rd2], %f8;
	ld.global.f32 	%f9, [%rd1];
	st.shared.f32 	[%r1], %f9;
	bar.sync 	0;
	ld.shared.f32 	%f10, [%r2];
	st.global.f32 	[%rd2], %f10;
	ld.global.f32 	%f11, [%rd1];
	st.shared.f32 	[%r1], %f11;
	bar.sync 	0;
	ld.shared.f32 	%f12, [%r2];
	st.global.f32 	[%rd2], %f12;
	ld.global.f32 	%f13, [%rd1];
	st.shared.f32 	[%r1], %f13;
	bar.sync 	0;
	ld.shared.f32 	%f14, [%r2];
	st.global.f32 	[%rd2], %f14;
	ld.global.f32 	%f15, [%rd1];
	st.shared.f32 	[%r1], %f15;
	bar.sync 	0;
	ld.shared.f32 	%f16, [%r2];
	st.global.f32 	[%rd2], %f16;
	ld.global.f32 	%f17, [%rd1];
	st.shared.f32 	[%r1], %f17;
	bar.sync 	0;
	ld.shared.f32 	%f18, [%r2];
	st.global.f32 	[%rd2], %f18;
	ld.global.f32 	%f19, [%rd1];
	st.shared.f32 	[%r1], %f19;
	bar.sync 	0;
	ld.shared.f32 	%f20, [%r2];
	st.global.f32 	[%rd2], %f20;
	ld.global.f32 	%f21, [%rd1];
	st.shared.f32 	[%r1], %f21;
	bar.sync 	0;
	ld.shared.f32 	%f22, [%r2];
	st.global.f32 	[%rd2], %f22;
	ld.global.f32 	%f23, [%rd1];
	st.shared.f32 	[%r1], %f23;
	bar.sync 	0;
	ld.shared.f32 	%f24, [%r2];
	st.global.f32 	[%rd2], %f24;
	ld.global.f32 	%f25, [%rd1];
	st.shared.f32 	[%r1], %f25;
	bar.sync 	0;
	ld.shared.f32 	%f26, [%r2];
	st.global.f32 	[%rd2], %f26;
	ld.global.f32 	%f27, [%rd1];
	st.shared.f32 	[%r1], %f27;
	bar.sync 	0;
	ld.shared.f32 	%f28, [%r2];
	st.global.f32 	[%rd2], %f28;
	ld.global.f32 	%f29, [%rd1];
	st.shared.f32 	[%r1], %f29;
	bar.sync 	0;
	ld.shared.f32 	%f30, [%r2];
	st.global.f32 	[%rd2], %f30;
	ld.global.f32 	%f31, [%rd1];
	st.shared.f32 	[%r1], %f31;
	bar.sync 	0;
	ld.shared.f32 	%f32, [%r2];
	st.global.f32 	[%rd2], %f32;
	add.s32 	%r29, %r29, 16;
	setp.ne.s32 	%p3, %r29, 0;
	@%p3 bra 	$L__BB6_3;
$L__BB6_4:
	setp.eq.s32 	%p4, %r3, 0;
	@%p4 bra 	$L__BB6_13;
	and.b32  	%r7, %r13, 7;
	setp.lt.u32 	%p5, %r3, 8;
	@%p5 bra 	$L__BB6_7;
	ld.global.f32 	%f33, [%rd1];
	st.shared.f32 	[%r1], %f33;
	bar.sync 	0;
	ld.shared.f32 	%f34, [%r2];
	st.global.f32 	[%rd2], %f34;
	ld.global.f32 	%f35, [%rd1];
	st.shared.f32 	[%r1], %f35;
	bar.sync 	0;
	ld.shared.f32 	%f36, [%r2];
	st.global.f32 	[%rd2], %f36;
	ld.global.f32 	%f37, [%rd1];
	st.shared.f32 	[%r1], %f37;
	bar.sync 	0;
	ld.shared.f32 	%f38, [%r2];
	st.global.f32 	[%rd2], %f38;
	ld.global.f32 	%f39, [%rd1];
	st.shared.f32 	[%r1], %f39;
	bar.sync 	0;
	ld.shared.f32 	%f40, [%r2];
	st.global.f32 	[%rd2], %f40;
	ld.global.f32 	%f41, [%rd1];
	st.shared.f32 	[%r1], %f41;
	bar.sync 	0;
	ld.shared.f32 	%f42, [%r2];
	st.global.f32 	[%rd2], %f42;
	ld.global.f32 	%f43, [%rd1];
	st.shared.f32 	[%r1], %f43;
	bar.sync 	0;
	ld.shared.f32 	%f44, [%r2];
	st.global.f32 	[%rd2], %f44;
	ld.global.f32 	%f45, [%rd1];
	st.shared.f32 	[%r1], %f45;
	bar.sync 	0;
	ld.shared.f32 	%f46, [%r2];
	st.global.f32 	[%rd2], %f46;
	ld.global.f32 	%f47, [%rd1];
	st.shared.f32 	[%r1], %f47;
	bar.sync 	0;
	ld.shared.f32 	%f48, [%r2];
	st.global.f32 	[%rd2], %f48;
$L__BB6_7:
	setp.eq.s32 	%p6, %r7, 0;
	@%p6 bra 	$L__BB6_13;
	and.b32  	%r8, %r13, 3;
	setp.lt.u32 	%p7, %r7, 4;
	@%p7 bra 	$L__BB6_10;
	ld.global.f32 	%f49, [%rd1];
	st.shared.f32 	[%r1], %f49;
	bar.sync 	0;
	ld.shared.f32 	%f50, [%r2];
	st.global.f32 	[%rd2], %f50;
	ld.global.f32 	%f51, [%rd1];
	st.shared.f32 	[%r1], %f51;
	bar.sync 	0;
	ld.shared.f32 	%f52, [%r2];
	st.global.f32 	[%rd2], %f52;
	ld.global.f32 	%f53, [%rd1];
	st.shared.f32 	[%r1], %f53;
	bar.sync 	0;
	ld.shared.f32 	%f54, [%r2];
	st.global.f32 	[%rd2], %f54;
	ld.global.f32 	%f55, [%rd1];
	st.shared.f32 	[%r1], %f55;
	bar.sync 	0;
	ld.shared.f32 	%f56, [%r2];
	st.global.f32 	[%rd2], %f56;
$L__BB6_10:
	setp.eq.s32 	%p8, %r8, 0;
	@%p8 bra 	$L__BB6_13;
	neg.s32 	%r30, %r8;
$L__BB6_12:
	.pragma "nounroll";
	ld.global.f32 	%f57, [%rd1];
	st.shared.f32 	[%r1], %f57;
	bar.sync 	0;
	ld.shared.f32 	%f58, [%r2];
	st.global.f32 	[%rd2], %f58;
	add.s32 	%r30, %r30, 1;
	setp.ne.s32 	%p9, %r30, 0;
	@%p9 bra 	$L__BB6_12;
$L__BB6_13:
	ret;

}
	// .globl	_Z22transposeCoarseGrainedPfS_iii
.visible .entry _Z22transposeCoarseGrainedPfS_iii(
	.param .u64 .ptr .align 1 _Z22transposeCoarseGrainedPfS_iii_param_0,
	.param .u64 .ptr .align 1 _Z22transposeCoarseGrainedPfS_iii_param_1,
	.param .u32 _Z22transposeCoarseGrainedPfS_iii_param_2,
	.param .u32 _Z22transposeCoarseGrainedPfS_iii_param_3,
	.param .u32 _Z22transposeCoarseGrainedPfS_iii_param_4
)
{
	.reg .pred 	%p<10>;
	.reg .b32 	%r<32>;
	.reg .b32 	%f<59>;
	.reg .b64 	%rd<9>;
	// demoted variable
	.shared .align 4 .b8 _ZZ22transposeCoarseGrainedPfS_iiiE5block[1088];
	ld.param.u64 	%rd3, [_Z22transposeCoarseGrainedPfS_iii_param_0];
	ld.param.u64 	%rd4, [_Z22transposeCoarseGrainedPfS_iii_param_1];
	ld.param.u32 	%r11, [_Z22transposeCoarseGrainedPfS_iii_param_2];
	ld.param.u32 	%r12, [_Z22transposeCoarseGrainedPfS_iii_param_3];
	ld.param.u32 	%r13, [_Z22transposeCoarseGrainedPfS_iii_param_4];
	setp.lt.s32 	%p1, %r13, 1;
	@%p1 bra 	$L__BB7_13;
	mov.u32 	%r14, %ctaid.x;
	shl.b32 	%r15, %r14, 4;
	mov.u32 	%r16, %tid.x;
	mov.u32 	%r17, %ctaid.y;
	shl.b32 	%r18, %r17, 4;
	mov.u32 	%r19, %tid.y;
	cvta.to.global.u64 	%rd5, %rd3;
	cvta.to.global.u64 	%rd6, %rd4;
	add.s32 	%r20, %r18, %r19;
	add.s32 	%r21, %r15, %r16;
	mad.lo.s32 	%r22, %r11, %r20, %r21;
	mul.wide.s32 	%rd7, %r22, 4;
	add.s64 	%rd1, %rd6, %rd7;
	mov.u32 	%r23, _ZZ22transposeCoarseGrainedPfS_iiiE5block;
	mad.lo.s32 	%r24, %r19, 68, %r23;
	shl.b32 	%r25, %r16, 2;
	add.s32 	%r1, %r24, %r25;
	add.s32 	%r26, %r15, %r19;
	add.s32 	%r27, %r18, %r16;
	mad.lo.s32 	%r28, %r12, %r26, %r27;
	mul.wide.s32 	%rd8, %r28, 4;
	add.s64 	%rd2, %rd5, %rd8;
	and.b32  	%r2, %r13, 15;
	setp.lt.u32 	%p2, %r13, 16;
	@%p2 bra 	$L__BB7_4;
	and.b32  	%r29, %r13, 2147483632;
	neg.s32 	%r30, %r29;
$L__BB7_3:
	.pragma "nounroll";
	ld.global.f32 	%f1, [%rd1];
	st.shared.f32 	[%r1], %f1;
	bar.sync 	0;
	ld.shared.f32 	%f2, [%r1];
	st.global.f32 	[%rd2], %f2;
	ld.global.f32 	%f3, [%rd1];
	st.shared.f32 	[%r1], %f3;
	bar.sync 	0;
	ld.shared.f32 	%f4, [%r1];
	st.global.f32 	[%rd2], %f4;
	ld.global.f32 	%f5, [%rd1];
	st.shared.f32 	[%r1], %f5;
	bar.sync 	0;
	ld.shared.f32 	%f6, [%r1];
	st.global.f32 	[%rd2], %f6;
	ld.global.f32 	%f7, [%rd1];
	st.shared.f32 	[%r1], %f7;
	bar.sync 	0;
	ld.shared.f32 	%f8, [%r1];
	st.global.f32 	[%rd2], %f8;
	ld.global.f32 	%f9, [%rd1];
	st.shared.f32 	[%r1], %f9;
	bar.sync 	0;
	ld.shared.f32 	%f10, [%r1];
	st.global.f32 	[%rd2], %f10;
	ld.global.f32 	%f11, [%rd1];
	st.shared.f32 	[%r1], %f11;
	bar.sync 	0;
	ld.shared.f32 	%f12, [%r1];
	st.global.f32 	[%rd2], %f12;
	ld.global.f32 	%f13, [%rd1];
	st.shared.f32 	[%r1], %f13;
	bar.sync 	0;
	ld.shared.f32 	%f14, [%r1];
	st.global.f32 	[%rd2], %f14;
	ld.global.f32 	%f15, [%rd1];
	st.shared.f32 	[%r1], %f15;
	bar.sync 	0;
	ld.shared.f32 	%f16, [%r1];
	st.global.f32 	[%rd2], %f16;
	ld.global.f32 	%f17, [%rd1];
	st.shared.f32 	[%r1], %f17;
	bar.sync 	0;
	ld.shared.f32 	%f18, [%r1];
	st.global.f32 	[%rd2], %f18;
	ld.global.f32 	%f19, [%rd1];
	st.shared.f32 	[%r1], %f19;
	bar.sync 	0;
	ld.shared.f32 	%f20, [%r1];
	st.global.f32 	[%rd2], %f20;
	ld.global.f32 	%f21, [%rd1];
	st.shared.f32 	[%r1], %f21;
	bar.sync 	0;
	ld.shared.f32 	%f22, [%r1];
	st.global.f32 	[%rd2], %f22;
	ld.global.f32 	%f23, [%rd1];
	st.shared.f32 	[%r1], %f23;
	bar.sync 	0;
	ld.shared.f32 	%f24, [%r1];
	st.global.f32 	[%rd2], %f24;
	ld.global.f32 	%f25, [%rd1];
	st.shared.f32 	[%r1], %f25;
	bar.sync 	0;
	ld.shared.f32 	%f26, [%r1];
	st.global.f32 	[%rd2], %f26;
	ld.global.f32 	%f27, [%rd1];
	st.shared.f32 	[%r1], %f27;
	bar.sync 	0;
	ld.shared.f32 	%f28, [%r1];
	st.global.f32 	[%rd2], %f28;
	ld.global.f32 	%f29, [%rd1];
	st.shared.f32 	[%r1], %f29;
	bar.sync 	0;
	ld.shared.f32 	%f30, [%r1];
	st.global.f32 	[%rd2], %f30;
	ld.global.f32 	%f31, [%rd1];
	st.shared.f32 	[%r1], %f31;
	bar.sync 	0;
	ld.shared.f32 	%f32, [%r1];
	st.global.f32 	[%rd2], %f32;
	add.s32 	%r30, %r30, 16;
	setp.ne.s32 	%p3, %r30, 0;
	@%p3 bra 	$L__BB7_3;
$L__BB7_4:
	setp.eq.s32 	%p4, %r2, 0;
	@%p4 bra 	$L__BB7_13;
	and.b32  	%r6, %r13, 7;
	setp.lt.u32 	%p5, %r2, 8;
	@%p5 bra 	$L__BB7_7;
	ld.global.f32 	%f33, [%rd1];
	st.shared.f32 	[%r1], %f33;
	bar.sync 	0;
	ld.shared.f32 	%f34, [%r1];
	st.global.f32 	[%rd2], %f34;
	ld.global.f32 	%f35, [%rd1];
	st.shared.f32 	[%r1], %f35;
	bar.sync 	0;
	ld.shared.f32 	%f36, [%r1];
	st.global.f32 	[%rd2], %f36;
	ld.global.f32 	%f37, [%rd1];
	st.shared.f32 	[%r1], %f37;
	bar.sync 	0;
	ld.shared.f32 	%f38, [%r1];
	st.global.f32 	[%rd2], %f38;
	ld.global.f32 	%f39, [%rd1];
	st.shared.f32 	[%r1], %f39;
	bar.sync 	0;
	ld.shared.f32 	%f40, [%r1];
	st.global.f32 	[%rd2], %f40;
	ld.global.f32 	%f41, [%rd1];
	st.shared.f32 	[%r1], %f41;
	bar.sync 	0;
	ld.shared.f32 	%f42, [%r1];
	st.global.f32 	[%rd2], %f42;
	ld.global.f32 	%f43, [%rd1];
	st.shared.f32 	[%r1], %f43;
	bar.sync 	0;
	ld.shared.f32 	%f44, [%r1];
	st.global.f32 	[%rd2], %f44;
	ld.global.f32 	%f45, [%rd1];
	st.shared.f32 	[%r1], %f45;
	bar.sync 	0;
	ld.shared.f32 	%f46, [%r1];
	st.global.f32 	[%rd2], %f46;
	ld.global.f32 	%f47, [%rd1];
	st.shared.f32 	[%r1], %f47;
	bar.sync 	0;
	ld.shared.f32 	%f48, [%r1];
	st.global.f32 	[%rd2], %f48;
$L__BB7_7:
	setp.eq.s32 	%p6, %r6, 0;
	@%p6 bra 	$L__BB7_13;
	and.b32  	%r7, %r13, 3;
	setp.lt.u32 	%p7, %r6, 4;
	@%p7 bra 	$L__BB7_10;
	ld.global.f32 	%f49, [%rd1];
	st.shared.f32 	[%r1], %f49;
	bar.sync 	0;
	ld.shared.f32 	%f50, [%r1];
	st.global.f32 	[%rd2], %f50;
	ld.global.f32 	%f51, [%rd1];
	st.shared.f32 	[%r1], %f51;
	bar.sync 	0;
	ld.shared.f32 	%f52, [%r1];
	st.global.f32 	[%rd2], %f52;
	ld.global.f32 	%f53, [%rd1];
	st.shared.f32 	[%r1], %f53;
	bar.sync 	0;
	ld.shared.f32 	%f54, [%r1];
	st.global.f32 	[%rd2], %f54;
	ld.global.f32 	%f55, [%rd1];
	st.shared.f32 	[%r1], %f55;
	bar.sync 	0;
	ld.shared.f32 	%f56, [%r1];
	st.global.f32 	[%rd2], %f56;
$L__BB7_10:
	setp.eq.s32 	%p8, %r7, 0;
	@%p8 bra 	$L__BB7_13;
	neg.s32 	%r31, %r7;
$L__BB7_12:
	.pragma "nounroll";
	ld.global.f32 	%f57, [%rd1];
	st.shared.f32 	[%r1], %f57;
	bar.sync 	0;
	ld.shared.f32 	%f58, [%r1];
	st.global.f32 	[%rd2], %f58;
	add.s32 	%r31, %r31, 1;
	setp.ne.s32 	%p9, %r31, 0;
	@%p9 bra 	$L__BB7_12;
$L__BB7_13:
	ret;

}


// ===== COMPILED SASS (sm_100) =====

	.target	sm_100

	.elftype	@"ET_EXEC"


//--------------------- .note.nv.tkinfo           --------------------------
	.section	.note.nv.tkinfo,"",@"SHT_NOTE"
	.sectionflags	@"SHF_NOTE_NV_TKINFO"
	.tkinfo
        /*0018*/ 	.word	0x00000002
        /*0030*/ 	.string	""
        /*0030*/ 	.string	"ptxas"
        /*0030*/ 	.string	"Cuda compilation tools, release 13.0, V13.0.88"
        /*0030*/ 	.string	"Build cuda_13.0.r13.0/compiler.36424714_0"
        /*0030*/ 	.string	"-arch sm_100 -m 64 "



//--------------------- .note.nv.cuinfo           --------------------------
	.section	.note.nv.cuinfo,"",@"SHT_NOTE"
	.sectionflags	@"SHF_NOTE_NV_CUINFO"
        /*0018*/ 	.short	0x0002
        /*001a*/ 	.short	0x0064
        /*001c*/ 	.short	0x0082
	.zero		2


//--------------------- .nv.info                  --------------------------
	.section	.nv.info,"",@"SHT_CUDA_INFO"
	.align	4


	//----- nvinfo : EIATTR_REGCOUNT
	.align		4
        /*0000*/ 	.byte	0x04, 0x2f
        /*0002*/ 	.short	(.L_2 - .L_1)
	.align		4
.L_1:
        /*0004*/ 	.word	index@(_Z4copyPfS_iii)
        /*0008*/ 	.word	0x0000000c


	//----- nvinfo : EIATTR_FRAME_SIZE
	.align		4
.L_2:
        /*000c*/ 	.byte	0x04, 0x11
        /*000e*/ 	.short	(.L_4 - .L_3)
	.align		4
.L_3:
        /*0010*/ 	.word	index@(_Z4copyPfS_iii)
        /*0014*/ 	.word	0x00000000


	//----- nvinfo : EIATTR_REGCOUNT
	.align		4
.L_4:
        /*0018*/ 	.byte	0x04, 0x2f
        /*001a*/ 	.short	(.L_6 - .L_5)
	.align		4
.L_5:
        /*001c*/ 	.word	index@(_Z13copySharedMemPfS_iii)
        /*0020*/ 	.word	0x0000000c


	//----- nvinfo : EIATTR_FRAME_SIZE
	.align		4
.L_6:
        /*0024*/ 	.byte	0x04, 0x11
        /*0026*/ 	.short	(.L_8 - .L_7)
	.align		4
.L_7:
        /*0028*/ 	.word	index@(_Z13copySharedMemPfS_iii)
        /*002c*/ 	.word	0x00000000


	//----- nvinfo : EIATTR_REGCOUNT
	.align		4
.L_8:
        /*0030*/ 	.byte	0x04, 0x2f
        /*0032*/ 	.short	(.L_10 - .L_9)
	.align		4
.L_9:
        /*0034*/ 	.word	index@(_Z14transposeNaivePfS_iii)
        /*0038*/ 	.word	0x0000000c


	//----- nvinfo : EIATTR_FRAME_SIZE
	.align		4
.L_10:
        /*003c*/ 	.byte	0x04, 0x11
        /*003e*/ 	.short	(.L_12 - .L_11)
	.align		4
.L_11:
        /*0040*/ 	.word	index@(_Z14transposeNaivePfS_iii)
        /*0044*/ 	.word	0x00000000


	//----- nvinfo : EIATTR_REGCOUNT
	.align		4
.L_12:
        /*0048*/ 	.byte	0x04, 0x2f
        /*004a*/ 	.short	(.L_14 - .L_13)
	.align		4
.L_13:
        /*004c*/ 	.word	index@(_Z18transposeCoalescedPfS_iii)
        /*0050*/ 	.word	0x00000014


	//----- nvinfo : EIATTR_FRAME_SIZE
	.align		4
.L_14:
        /*0054*/ 	.byte	0x04, 0x11
        /*0056*/ 	.short	(.L_16 - .L_15)
	.align		4
.L_15:
        /*0058*/ 	.word	index@(_Z18transposeCoalescedPfS_iii)
        /*005c*/ 	.word	0x00000000


	//----- nvinfo : EIATTR_REGCOUNT
	.align		4
.L_16:
        /*0060*/ 	.byte	0x04, 0x2f
        /*0062*/ 	.short	(.L_18 - .L_17)
	.align		4
.L_17:
        /*0064*/ 	.word	index@(_Z24transposeNoBankConflictsPfS_iii)
        /*0068*/ 	.word	0x00000020


	//----- nvinfo : EIATTR_FRAME_SIZE
	.align		4
.L_18:
        /*006c*/ 	.byte	0x04, 0x11
        /*006e*/ 	.short	(.L_20 - .L_19)
	.align		4
.L_19:
        /*0070*/ 	.word	index@(_Z24transposeNoBankConflictsPfS_iii)
        /*0074*/ 	.word	0x00000010


	//----- nvinfo : EIATTR_REGCOUNT
	.align		4
.L_20:
        /*0078*/ 	.byte	0x04, 0x2f
        /*007a*/ 	.short	(.L_22 - .L_21)
	.align		4
.L_21:
        /*007c*/ 	.word	index@(_Z17transposeDiagonalPfS_iii)
        /*0080*/ 	.word	0x00000014


	//----- nvinfo : EIATTR_FRAME_SIZE
	.align		4
.L_22:
        /*0084*/ 	.byte	0x04, 0x11
        /*0086*/ 	.short	(.L_24 - .L_23)
	.align		4
.L_23:
        /*0088*/ 	.word	index@(_Z17transposeDiagonalPfS_iii)
        /*008c*/ 	.word	0x00000000


	//----- nvinfo : EIATTR_REGCOUNT
	.align		4
.L_24:
        /*0090*/ 	.byte	0x04, 0x2f
        /*0092*/ 	.short	(.L_26 - .L_25)
	.align		4
.L_25:
        /*0094*/ 	.word	index@(_Z20transposeFineGrainedPfS_iii)
        /*0098*/ 	.word	0x00000014


	//----- nvinfo : EIATTR_FRAME_SIZE
	.align		4
.L_26:
        /*009c*/ 	.byte	0x04, 0x11
        /*009e*/ 	.short	(.L_28 - .L_27)
	.align		4
.L_27:
        /*00a0*/ 	.word	index@(_Z20transposeFineGrainedPfS_iii)
        /*00a4*/ 	.word	0x00000000


	//----- nvinfo : EIATTR_REGCOUNT
	.align		4
.L_28:
        /*00a8*/ 	.byte	0x04, 0x2f
        /*00aa*/ 	.short	(.L_30 - .L_29)
	.align		4
.L_29:
        /*00ac*/ 	.word	index@(_Z22transposeCoarseGrainedPfS_iii)
        /*00b0*/ 	.word	0x00000014


	//----- nvinfo : EIATTR_FRAME_SIZE
	.align		4
.L_30:
        /*00b4*/ 	.byte	0x04, 0x11
        /*00b6*/ 	.short	(.L_32 - .L_31)
	.align		4
.L_31:
        /*00b8*/ 	.word	index@(_Z22transposeCoarseGrainedPfS_iii)
        /*00bc*/ 	.word	0x00000000


	//----- nvinfo : EIATTR_MIN_STACK_SIZE
	.align		4
.L_32:
        /*00c0*/ 	.byte	0x04, 0x12
        /*00c2*/ 	.short	(.L_34 - .L_33)
	.align		4
.L_33:
        /*00c4*/ 	.word	index@(_Z22transposeCoarseGrainedPfS_iii)
        /*00c8*/ 	.word	0x00000000


	//----- nvinfo : EIATTR_MIN_STACK_SIZE
	.align		4
.L_34:
        /*00cc*/ 	.byte	0x04, 0x12
        /*00ce*/ 	.short	(.L_36 - .L_35)
	.align		4
.L_35:
        /*00d0*/ 	.word	index@(_Z20transposeFineGrainedPfS_iii)
        /*00d4*/ 	.word	0x00000000


	//----- nvinfo : EIATTR_MIN_STACK_SIZE
	.align		4
.L_36:
        /*00d8*/ 	.byte	0x04, 0x12
        /*00da*/ 	.short	(.L_38 - .L_37)
	.align		4
.L_37:
        /*00dc*/ 	.word	index@(_Z17transposeDiagonalPfS_iii)
        /*00e0*/ 	.word	0x00000000


	//----- nvinfo : EIATTR_MIN_STACK_SIZE
	.align		4
.L_38:
        /*00e4*/ 	.byte	0x04, 0x12
        /*00e6*/ 	.short	(.L_40 - .L_39)
	.align		4
.L_39:
        /*00e8*/ 	.word	index@(_Z24transposeNoBankConflictsPfS_iii)
        /*00ec*/ 	.word	0x00000010


	//----- nvinfo : EIATTR_MIN_STACK_SIZE
	.align		4
.L_40:
        /*00f0*/ 	.byte	0x04, 0x12
        /*00f2*/ 	.short	(.L_42 - .L_41)
	.align		4
.L_41:
        /*00f4*/ 	.word	index@(_Z18transposeCoalescedPfS_iii)
        /*00f8*/ 	.word	0x00000000


	//----- nvinfo : EIATTR_MIN_STACK_SIZE
	.align		4
.L_42:
        /*00fc*/ 	.byte	0x04, 0x12
        /*00fe*/ 	.short	(.L_44 - .L_43)
	.align		4
.L_43:
        /*0100*/ 	.word	index@(_Z14transposeNaivePfS_iii)
        /*0104*/ 	.word	0x00000000


	//----- nvinfo : EIATTR_MIN_STACK_SIZE
	.align		4
.L_44:
        /*0108*/ 	.byte	0x04, 0x12
        /*010a*/ 	.short	(.L_46 - .L_45)
	.align		4
.L_45:
        /*010c*/ 	.word	index@(_Z13copySharedMemPfS_iii)
        /*0110*/ 	.word	0x00000000


	//----- nvinfo : EIATTR_MIN_STACK_SIZE
	.align		4
.L_46:
        /*0114*/ 	.byte	0x04, 0x12
        /*0116*/ 	.short	(.L_48 - .L_47)
	.align		4
.L_47:
        /*0118*/ 	.word	index@(_Z4copyPfS_iii)
        /*011c*/ 	.word	0x00000000
.L_48:


//--------------------- .nv.compat                --------------------------
	.section	.nv.compat,"",@"SHT_CUDA_COMPAT_INFO"
	.align	4
        /*0000*/ 	.byte	0x02, 0x09, 0x00, 0x00, 0x02, 0x02, 0x01, 0x00, 0x02, 0x05, 0x05, 0x00, 0x03, 0x07, 0x01, 0x01
        /*0010*/ 	.byte	0x02, 0x03, 0x00, 0x00, 0x02, 0x06, 0x01, 0x00, 0x04, 0x0b, 0x08, 0x00, 0x09, 0x00, 0x00, 0x00
        /*0020*/ 	.byte	0x00, 0x00, 0x00, 0x00


//--------------------- .nv.info._Z22transposeCoarseGrainedPfS_iii --------------------------
	.section	.nv.info._Z22transposeCoarseGrainedPfS_iii,"",@"SHT_CUDA_INFO"
	.sectionflags	@""
	.align	4


	//----- nvinfo : EIATTR_CUDA_API_VERSION
	.align		4
        /*0000*/ 	.byte	0x04, 0x37
        /*0002*/ 	.short	(.L_50 - .L_49)
.L_49:
        /*0004*/ 	.word	0x00000082


	//----- nvinfo : EIATTR_KPARAM_INFO
	.align		4
.L_50:
        /*0008*/ 	.byte	0x04, 0x17
        /*000a*/ 	.short	(.L_52 - .L_51)
.L_51:
        /*000c*/ 	.word	0x00000000
        /*0010*/ 	.short	0x0004
        /*0012*/ 	.short	0x0018
        /*0014*/ 	.byte	0x00, 0xf0, 0x11, 0x00


	//----- nvinfo : EIATTR_KPARAM_INFO
	.align		4
.L_52:
        /*0018*/ 	.byte	0x04, 0x17
        /*001a*/ 	.short	(.L_54 - .L_53)
.L_53:
        /*001c*/ 	.word	0x00000000
        /*0020*/ 	.short	0x0003
        /*0022*/ 	.short	0x0014
        /*0024*/ 	.byte	0x00, 0xf0, 0x11, 0x00


	//----- nvinfo : EIATTR_KPARAM_INFO
	.align		4
.L_54:
        /*0028*/ 	.byte	0x04, 0x17
        /*002a*/ 	.short	(.L_56 - .L_55)
.L_55:
        /*002c*/ 	.word	0x00000000
        /*0030*/ 	.short	0x0002
        /*0032*/ 	.short	0x0010
        /*0034*/ 	.byte	0x00, 0xf0, 0x11, 0x00


	//----- nvinfo : EIATTR_KPARAM_INFO
	.align		4
.L_56:
        /*0038*/ 	.byte	0x04, 0x17
        /*003a*/ 	.short	(.L_58 - .L_57)
.L_57:
        /*003c*/ 	.word	0x00000000
        /*0040*/ 	.short	0x0001
        /*0042*/ 	.short	0x0008
        /*0044*/ 	.byte	0x00, 0xf5, 0x21, 0x00


	//----- nvinfo : EIATTR_KPARAM_INFO
	.align		4
.L_58:
        /*0048*/ 	.byte	0x04, 0x17
        /*004a*/ 	.short	(.L_60 - .L_59)
.L_59:
        /*004c*/ 	.word	0x00000000
        /*0050*/ 	.short	0x0000
        /*0052*/ 	.short	0x0000
        /*0054*/ 	.byte	0x00, 0xf5, 0x21, 0x00


	//----- nvinfo : EIATTR_SPARSE_MMA_MASK
	.align		4
.L_60:
        /*0058*/ 	.byte	0x03, 0x50
        /*005a*/ 	.short	0x0000


	//----- nvinfo : EIATTR_MAXREG_COUNT
	.align		4
        /*005c*/ 	.byte	0x03, 0x1b
        /*005e*/ 	.short	0x00ff


	//----- nvinfo : EIATTR_NUM_BARRIERS
	.align		4
        /*0060*/ 	.byte	0x02, 0x4c
        /*0062*/ 	.byte	0x01
	.zero		1


	//----- nvinfo : EIATTR_MERCURY_ISA_VERSION
	.align		4
        /*0064*/ 	.byte	0x03, 0x5f
        /*0066*/ 	.short	0x0101


	//----- nvinfo : EIATTR_VRC_CTA_INIT_COUNT
	.align		4
        /*0068*/ 	.byte	0x02, 0x4a
	.zero		1
	.zero		1


	//----- nvinfo : EIATTR_EXIT_INSTR_OFFSETS
	.align		4
        /*006c*/ 	.byte	0x04, 0x1c
        /*006e*/ 	.short	(.L_62 - .L_61)


	//   ....[0]....
.L_61:
        /*0070*/ 	.word	0x00000030


	//   ....[1]....
        /*0074*/ 	.word	0x00000720


	//   ....[2]....
        /*0078*/ 	.word	0x000009f0


	//   ....[3]....
        /*007c*/ 	.word	0x00000b80


	//   ....[4]....
        /*0080*/ 	.word	0x00000c20


	//----- nvinfo : EIATTR_CBANK_PARAM_SIZE
	.align		4
.L_62:
        /*0084*/ 	.byte	0x03, 0x19
        /*0086*/ 	.short	0x001c


	//----- nvinfo : EIATTR_PARAM_CBANK
	.align		4
        /*0088*/ 	.byte	0x04, 0x0a
        /*008a*/ 	.short	(.L_64 - .L_63)
	.align		4
.L_63:
        /*008c*/ 	.word	index@(.nv.constant0._Z22transposeCoarseGrainedPfS_iii)
        /*0090*/ 	.short	0x0380
        /*0092*/ 	.short	0x001c


	//----- nvinfo : EIATTR_SW_WAR
	.align		4
.L_64:
        /*0094*/ 	.byte	0x04, 0x36
        /*0096*/ 	.short	(.L_66 - .L_65)
.L_65:
        /*0098*/ 	.word	0x00000008
.L_66:


//--------------------- .nv.info._Z20transposeFineGrainedPfS_iii --------------------------
	.section	.nv.info._Z20transposeFineGrainedPfS_iii,"",@"SHT_CUDA_INFO"
	.sectionflags	@""
	.align	4


	//----- nvinfo : EIATTR_CUDA_API_VERSION
	.align		4
        /*0000*/ 	.byte	0x04, 0x37
        /*0002*/ 	.short	(.L_68 - .L_67)
.L_67:
        /*0004*/ 	.word	0x00000082


	//----- nvinfo : EIATTR_KPARAM_INFO
	.align		4
.L_68:
        /*0008*/ 	.byte	0x04, 0x17
        /*000a*/ 	.short	(.L_70 - .L_69)
.L_69:
        /*000c*/ 	.word	0x00000000
        /*0010*/ 	.short	0x0004
        /*0012*/ 	.short	0x0018
        /*0014*/ 	.byte	0x00, 0xf0, 0x11, 0x00


	//----- nvinfo : EIATTR_KPARAM_INFO
	.align		4
.L_70:
        /*0018*/ 	.byte	0x04, 0x17
        /*001a*/ 	.short	(.L_72 - .L_71)
.L_71:
        /*001c*/ 	.word	0x00000000
        /*0020*/ 	.short	0x0003
        /*0022*/ 	.short	0x0014
        /*0024*/ 	.byte	0x00, 0xf0, 0x11, 0x00


	//----- nvinfo : EIATTR_KPARAM_INFO
	.align		4
.L_72:
        /*0028*/ 	.byte	0x04, 0x17
        /*002a*/ 	.short	(.L_74 - .L_73)
.L_73:
        /*002c*/ 	.word	0x00000000
        /*0030*/ 	.short	0x0002
        /*0032*/ 	.short	0x0010
        /*0034*/ 	.byte	0x00, 0xf0, 0x11, 0x00


	//----- nvinfo : EIATTR_KPARAM_INFO
	.align		4
.L_74:
        /*0038*/ 	.byte	0x04, 0x17
        /*003a*/ 	.short	(.L_76 - .L_75)
.L_75:
        /*003c*/ 	.word	0x00000000
        /*0040*/ 	.short	0x0001
        /*0042*/ 	.short	0x0008
        /*0044*/ 	.byte	0x00, 0xf5, 0x21, 0x00


	//----- nvinfo : EIATTR_KPARAM_INFO
	.align		4
.L_76:
        /*0048*/ 	.byte	0x04, 0x17
        /*004a*/ 	.short	(.L_78 - .L_77)
.L_77:
        /*004c*/ 	.word	0x00000000
        /*0050*/ 	.short	0x0000
        /*0052*/ 	.short	0x0000
        /*0054*/ 	.byte	0x00, 0xf5, 0x21, 0x00


	//----- nvinfo : EIATTR_SPARSE_MMA_MASK
	.align		4
.L_78:
        /*0058*/ 	.byte	0x03, 0x50
        /*005a*/ 	.short	0x0000


	//----- nvinfo : EIATTR_MAXREG_COUNT
	.align		4
        /*005c*/ 	.byte	0x03, 0x1b
        /*005e*/ 	.short	0x00ff


	//----- nvinfo : EIATTR_NUM_BARRIERS
	.align		4
        /*0060*/ 	.byte	0x02, 0x4c
        /*0062*/ 	.byte	0x01
	.zero		1


	//----- nvinfo : EIATTR_MERCURY_ISA_VERSION
	.align		4
        /*0064*/ 	.byte	0x03, 0x5f
        /*0066*/ 	.short	0x0101


	//----- nvinfo : EIATTR_VRC_CTA_INIT_COUNT
	.align		4
        /*0068*/ 	.byte	0x02, 0x4a
	.zero		1
	.zero		1


	//----- nvinfo : EIATTR_EXIT_INSTR_OFFSETS
	.align		4
        /*006c*/ 	.byte	0x04, 0x1c
        /*006e*/ 	.short	(.L_80 - .L_79)


	//   ....[0]....
.L_79:
        /*0070*/ 	.word	0x00000030


	//   ....[1]....
        /*0074*/ 	.word	0x00000710


	//   ....[2]....
        /*0078*/ 	.word	0x000009e0


	//   ....[3]....
        /*007c*/ 	.word	0x00000b70


	//   ....[4]....
        /*0080*/ 	.word	0x00000c10


	//----- nvinfo : EIATTR_CBANK_PARAM_SIZE
	.align		4
.L_80:
        /*0084*/ 	.byte	0x03, 0x19
        /*0086*/ 	.short	0x001c


	//----- nvinfo : EIATTR_PARAM_CBANK
	.align		4
        /*0088*/ 	.byte	0x04, 0x0a
        /*008a*/ 	.short	(.L_82 - .L_81)
	.align		4
.L_81:
        /*008c*/ 	.word	index@(.nv.constant0._Z20transposeFineGrainedPfS_iii)
        /*0090*/ 	.short	0x0380
        /*0092*/ 	.short	0x001c


	//----- nvinfo : EIATTR_SW_WAR
	.align		4
.L_82:
        /*0094*/ 	.byte	0x04, 0x36
        /*0096*/ 	.short	(.L_84 - .L_83)
.L_83:
        /*0098*/ 	.word	0x00000008
.L_84:


//--------------------- .nv.info._Z17transposeDiagonalPfS_iii --------------------------
	.section	.nv.info._Z17transposeDiagonalPfS_iii,"",@"SHT_CUDA_INFO"
	.sectionflags	@""
	.align	4


	//----- nvinfo : EIATTR_CUDA_API_VERSION
	.align		4
        /*0000*/ 	.byte	0x04, 0x37
        /*0002*/ 	.short	(.L_86 - .L_85)
.L_85:
        /*0004*/ 	.word	0x00000082


	//----- nvinfo : EIATTR_KPARAM_INFO
	.align		4
.L_86:
        /*0008*/ 	.byte	0x04, 0x17
        /*000a*/ 	.short	(.L_88 - .L_87)
.L_87:
        /*000c*/ 	.word	0x00000000
        /*0010*/ 	.short	0x0004
        /*0012*/ 	.short	0x0018
        /*0014*/ 	.byte	0x00, 0xf0, 0x11, 0x00


	//----- nvinfo : EIATTR_KPARAM_INFO
	.align		4
.L_88:
        /*0018*/ 	.byte	0x04, 0x17
        /*001a*/ 	.short	(.L_90 - .L_89)
.L_89:
        /*001c*/ 	.word	0x00000000
        /*0020*/ 	.short	0x0003
        /*0022*/ 	.short	0x0014
        /*0024*/ 	.byte	0x00, 0xf0, 0x11, 0x00


	//----- nvinfo : EIATTR_KPARAM_INFO
	.align		4
.L_90:
        /*0028*/ 	.byte	0x04, 0x17
        /*002a*/ 	.short	(.L_92 - .L_91)
.L_91:
        /*002c*/ 	.word	0x00000000
        /*0030*/ 	.short	0x0002
        /*0032*/ 	.short	0x0010
        /*0034*/ 	.byte	0x00, 0xf0, 0x11, 0x00


	//----- nvinfo : EIATTR_KPARAM_INFO
	.align		4
.L_92:
        /*0038*/ 	.byte	0x04, 0x17
        /*003a*/ 	.short	(.L_94 - .L_93)
.L_93:
        /*003c*/ 	.word	0x00000000
        /*0040*/ 	.short	0x0001
        /*0042*/ 	.short	0x0008
        /*0044*/ 	.byte	0x00, 0xf5, 0x21, 0x00


	//----- nvinfo : EIATTR_KPARAM_INFO
	.align		4
.L_94:
        /*0048*/ 	.byte	0x04, 0x17
        /*004a*/ 	.short	(.L_96 - .L_95)
.L_95:
        /*004c*/ 	.word	0x00000000
        /*0050*/ 	.short	0x0000
        /*0052*/ 	.short	0x0000
        /*0054*/ 	.byte	0x00, 0xf5, 0x21, 0x00


	//----- nvinfo : EIATTR_SPARSE_MMA_MASK
	.align		4
.L_96:
        /*0058*/ 	.byte	0x03, 0x50
        /*005a*/ 	.short	0x0000


	//----- nvinfo : EIATTR_MAXREG_COUNT
	.align		4
        /*005c*/ 	.byte	0x03, 0x1b
        /*005e*/ 	.short	0x00ff


	//----- nvinfo : EIATTR_NUM_BARRIERS
	.align		4
        /*0060*/ 	.byte	0x02, 0x4c
        /*0062*/ 	.byte	0x01
	.zero		1


	//----- nvinfo : EIATTR_MERCURY_ISA_VERSION
	.align		4
        /*0064*/ 	.byte	0x03, 0x5f
        /*0066*/ 	.short	0x0101


	//----- nvinfo : EIATTR_VRC_CTA_INIT_COUNT
	.align		4
        /*0068*/ 	.byte	0x02, 0x4a
	.zero		1
	.zero		1


	//----- nvinfo : EIATTR_EXIT_INSTR_OFFSETS
	.align		4
        /*006c*/ 	.byte	0x04, 0x1c
        /*006e*/ 	.short	(.L_98 - .L_97)


	//   ....[0]....
.L_97:
        /*0070*/ 	.word	0x00000490


	//   ....[1]....
        /*0074*/ 	.word	0x00000b70


	//   ....[2]....
        /*0078*/ 	.word	0x00000e40


	//   ....[3]....
        /*007c*/ 	.word	0x00000fd0


	//   ....[4]....
        /*0080*/ 	.word	0x00001070


	//----- nvinfo : EIATTR_CBANK_PARAM_SIZE
	.align		4
.L_98:
        /*0084*/ 	.byte	0x03, 0x19
        /*0086*/ 	.short	0x001c


	//----- nvinfo : EIATTR_PARAM_CBANK
	.align		4
        /*0088*/ 	.byte	0x04, 0x0a
        /*008a*/ 	.short	(.L_100 - .L_99)
	.align		4
.L_99:
        /*008c*/ 	.word	index@(.nv.constant0._Z17transposeDiagonalPfS_iii)
        /*0090*/ 	.short	0x0380
        /*0092*/ 	.short	0x001c


	//----- nvinfo : EIATTR_SW_WAR
	.align		4
.L_100:
        /*0094*/ 	.byte	0x04, 0x36
        /*0096*/ 	.short	(.L_102 - .L_101)
.L_101:
        /*0098*/ 	.word	0x00000008
.L_102:


//--------------------- .nv.info._Z24transposeNoBankConflictsPfS_iii --------------------------
	.section	.nv.info._Z24transposeNoBankConflictsPfS_iii,"",@"SHT_CUDA_INFO"
	.sectionflags	@""
	.align	4


	//----- nvinfo : EIATTR_CUDA_API_VERSION
	.align		4
        /*0000*/ 	.byte	0x04, 0x37
        /*0002*/ 	.short	(.L_104 - .L_103)
.L_103:
        /*0004*/ 	.word	0x00000082


	//----- nvinfo : EIATTR_KPARAM_INFO
	.align		4
.L_104:
        /*0008*/ 	.byte	0x04, 0x17
        /*000a*/ 	.short	(.L_106 - .L_105)
.L_105:
        /*000c*/ 	.word	0x00000000
        /*0010*/ 	.short	0x0004
        /*0012*/ 	.short	0x0018
        /*0014*/ 	.byte	0x00, 0xf0, 0x11, 0x00


	//----- nvinfo : EIATTR_KPARAM_INFO
	.align		4
.L_106:
        /*0018*/ 	.byte	0x04, 0x17
        /*001a*/ 	.short	(.L_108 - .L_107)
.L_107:
        /*001c*/ 	.word	0x00000000
        /*0020*/ 	.short	0x0003
        /*0022*/ 	.short	0x0014
        /*0024*/ 	.byte	0x00, 0xf0, 0x11, 0x00


	//----- nvinfo : EIATTR_KPARAM_INFO
	.align		4
.L_108:
        /*0028*/ 	.byte	0x04, 0x17
        /*002a*/ 	.short	(.L_110 - .L_109)
.L_109:
        /*002c*/ 	.word	0x00000000
        /*0030*/ 	.short	0x0002
        /*0032*/ 	.short	0x0010
        /*0034*/ 	.byte	0x00, 0xf0, 0x11, 0x00


	//----- nvinfo : EIATTR_KPARAM_INFO
	.align		4
.L_110:
        /*0038*/ 	.byte	0x04, 0x17
        /*003a*/ 	.short	(.L_112 - .L_111)
.L_111:
        /*003c*/ 	.word	0x00000000
        /*0040*/ 	.short	0x0001
        /*0042*/ 	.short	0x0008
        /*0044*/ 	.byte	0x00, 0xf5, 0x21, 0x00


	//----- nvinfo : EIATTR_KPARAM_INFO
	.align		4
.L_112:
        /*0048*/ 	.byte	0x04, 0x17
        /*004a*/ 	.short	(.L_114 - .L_113)
.L_113:
        /*004c*/ 	.word	0x00000000
        /*0050*/ 	.short	0x0000
        /*0052*/ 	.short	0x0000
        /*0054*/ 	.byte	0x00, 0xf5, 0x21, 0x00


	//----- nvinfo : EIATTR_SPARSE_MMA_MASK
	.align		4
.L_114:
        /*0058*/ 	.byte	0x03, 0x50
        /*005a*/ 	.short	0x0000


	//----- nvinfo : EIATTR_MAXREG_COUNT
	.align		4
        /*005c*/ 	.byte	0x03, 0x1b
        /*005e*/ 	.short	0x00ff


	//----- nvinfo : EIATTR_NUM_BARRIERS
	.align		4
        /*0060*/ 	.byte	0x02, 0x4c
        /*0062*/ 	.byte	0x01
	.zero		1


	//----- nvinfo : EIATTR_EXTERNS
	.align		4
        /*0064*/ 	.byte	0x04, 0x0f
        /*0066*/ 	.short	(.L_116 - .L_115)


	//   ....[0]....
	.align		4
.L_115:
        /*0068*/ 	.word	index@(vprintf)


	//----- nvinfo : EIATTR_MERCURY_ISA_VERSION
	.align		4
.L_116:
        /*006c*/ 	.byte	0x03, 0x5f
        /*006e*/ 	.short	0x0101


	//----- nvinfo : EIATTR_VRC_CTA_INIT_COUNT
	.align		4
        /*0070*/ 	.byte	0x02, 0x4a
	.zero		1
	.zero		1


	//----- nvinfo : EIATTR_SYSCALL_OFFSETS
	.align		4
        /*0074*/ 	.byte	0x04, 0x46
        /*0076*/ 	.short	(.L_118 - .L_117)


	//   ....[0]....
.L_117:
        /*0078*/ 	.word	0x00000300


	//   ....[1]....
        /*007c*/ 	.word	0x00000430


	//   ....[2]....
        /*0080*/ 	.word	0x00000530


	//   ....[3]....
        /*0084*/ 	.word	0x00000630


	//   ....[4]....
        /*0088*/ 	.word	0x00000730


	//   ....[5]....
        /*008c*/ 	.word	0x00000830


	//   ....[6]....
        /*0090*/ 	.word	0x00000930


	//   ....[7]....
        /*0094*/ 	.word	0x00000a30


	//   ....[8]....
        /*0098*/ 	.word	0x00000b30


	//   ....[9]....
        /*009c*/ 	.word	0x00000c30


	//   ....[10]....
        /*00a0*/ 	.word	0x00000d30


	//   ....[11]....
        /*00a4*/ 	.word	0x00000e30


	//   ....[12]....
        /*00a8*/ 	.word	0x00000f30


	//   ....[13]....
        /*00ac*/ 	.word	0x00001030


	//   ....[14]....
        /*00b0*/ 	.word	0x00001130


	//   ....[15]....
        /*00b4*/ 	.word	0x00001230


	//   ....[16]....
        /*00b8*/ 	.word	0x000013f0


	//   ....[17]....
        /*00bc*/ 	.word	0x00001500


	//   ....[18]....
        /*00c0*/ 	.word	0x00001600


	//   ....[19]....
        /*00c4*/ 	.word	0x00001700


	//   ....[20]....
        /*00c8*/ 	.word	0x00001800


	//   ....[21]....
        /*00cc*/ 	.word	0x00001900


	//   ....[22]....
        /*00d0*/ 	.word	0x00001a00


	//   ....[23]....
        /*00d4*/ 	.word	0x00001b00


	//   ....[24]....
        /*00d8*/ 	.word	0x00001c70


	//   ....[25]....
        /*00dc*/ 	.word	0x00001d80


	//   ....[26]....
        /*00e0*/ 	.word	0x00001e80


	//   ....[27]....
        /*00e4*/ 	.word	0x00001f80


	//   ....[28]....
        /*00e8*/ 	.word	0x000020c0


	//----- nvinfo : EIATTR_EXIT_INSTR_OFFSETS
	.align		4
.L_118:
        /*00ec*/ 	.byte	0x04, 0x1c
        /*00ee*/ 	.short	(.L_120 - .L_119)


	//   ....[0]....
.L_119:
        /*00f0*/ 	.word	0x00000060


	//   ....[1]....
        /*00f4*/ 	.word	0x00001300


	//   ....[2]....
        /*00f8*/ 	.word	0x00001b80


	//   ....[3]....
        /*00fc*/ 	.word	0x00002000


	//   ....[4]....
        /*0100*/ 	.word	0x00002160


	//----- nvinfo : EIATTR_CBANK_PARAM_SIZE
	.align		4
.L_120:
        /*0104*/ 	.byte	0x03, 0x19
        /*0106*/ 	.short	0x001c


	//----- nvinfo : EIATTR_PARAM_CBANK
	.align		4
        /*0108*/ 	.byte	0x04, 0x0a
        /*010a*/ 	.short	(.L_122 - .L_121)
	.align		4
.L_121:
        /*010c*/ 	.word	index@(.nv.constant0._Z24transposeNoBankConflictsPfS_iii)
        /*0110*/ 	.short	0x0380
        /*0112*/ 	.short	0x001c


	//----- nvinfo : EIATTR_SW_WAR
	.align		4
.L_122:
        /*0114*/ 	.byte	0x04, 0x36
        /*0116*/ 	.short	(.L_124 - .L_123)
.L_123:
        /*0118*/ 	.word	0x00000008
.L_124:


//--------------------- .nv.info._Z18transposeCoalescedPfS_iii --------------------------
	.section	.nv.info._Z18transposeCoalescedPfS_iii,"",@"SHT_CUDA_INFO"
	.sectionflags	@""
	.align	4


	//----- nvinfo : EIATTR_CUDA_API_VERSION
	.align		4
        /*0000*/ 	.byte	0x04, 0x37
        /*0002*/ 	.short	(.L_126 - .L_125)
.L_125:
        /*0004*/ 	.word	0x00000082


	//----- nvinfo : EIATTR_KPARAM_INFO
	.align		4
.L_126:
        /*0008*/ 	.byte	0x04, 0x17
        /*000a*/ 	.short	(.L_128 - .L_127)
.L_127:
        /*000c*/ 	.word	0x00000000
        /*0010*/ 	.short	0x0004
        /*0012*/ 	.short	0x0018
        /*0014*/ 	.byte	0x00, 0xf0, 0x11, 0x00


	//----- nvinfo : EIATTR_KPARAM_INFO
	.align		4
.L_128:
        /*0018*/ 	.byte	0x04, 0x17
        /*001a*/ 	.short	(.L_130 - .L_129)
.L_129:
        /*001c*/ 	.word	0x00000000
        /*0020*/ 	.short	0x0003
        /*0022*/ 	.short	0x0014
        /*0024*/ 	.byte	0x00, 0xf0, 0x11, 0x00


	//----- nvinfo : EIATTR_KPARAM_INFO
	.align		4
.L_130:
        /*0028*/ 	.byte	0x04, 0x17
        /*002a*/ 	.short	(.L_132 - .L_131)
.L_131:
        /*002c*/ 	.word	0x00000000
        /*0030*/ 	.short	0x0002
        /*0032*/ 	.short	0x0010
        /*0034*/ 	.byte	0x00, 0xf0, 0x11, 0x00


	//----- nvinfo : EIATTR_KPARAM_INFO
	.align		4
.L_132:
        /*0038*/ 	.byte	0x04, 0x17
        /*003a*/ 	.short	(.L_134 - .L_133)
.L_133:
        /*003c*/ 	.word	0x00000000
        /*0040*/ 	.short	0x0001
        /*0042*/ 	.short	0x0008
        /*0044*/ 	.byte	0x00, 0xf5, 0x21, 0x00


	//----- nvinfo : EIATTR_KPARAM_INFO
	.align		4
.L_134:
        /*0048*/ 	.byte	0x04, 0x17
        /*004a*/ 	.short	(.L_136 - .L_135)
.L_135:
        /*004c*/ 	.word	0x00000000
        /*0050*/ 	.short	0x0000
        /*0052*/ 	.short	0x0000
        /*0054*/ 	.byte	0x00, 0xf5, 0x21, 0x00


	//----- nvinfo : EIATTR_SPARSE_MMA_MASK
	.align		4
.L_136:
        /*0058*/ 	.byte	0x03, 0x50
        /*005a*/ 	.short	0x0000


	//----- nvinfo : EIATTR_MAXREG_COUNT
	.align		4
        /*005c*/ 	.byte	0x03, 0x1b
        /*005e*/ 	.short	0x00ff


	//----- nvinfo : EIATTR_NUM_BARRIERS
	.align		4
        /*0060*/ 	.byte	0x02, 0x4c
        /*0062*/ 	.byte	0x01
	.zero		1


	//----- nvinfo : EIATTR_MERCURY_ISA_VERSION
	.align		4
        /*0064*/ 	.byte	0x03, 0x5f
        /*0066*/ 	.short	0x0101


	//----- nvinfo : EIATTR_VRC_CTA_INIT_COUNT
	.align		4
        /*0068*/ 	.byte	0x02, 0x4a
	.zero		1
	.zero		1


	//----- nvinfo : EIATTR_EXIT_INSTR_OFFSETS
	.align		4
        /*006c*/ 	.byte	0x04, 0x1c
        /*006e*/ 	.short	(.L_138 - .L_137)


	//   ....[0]....
.L_137:
        /*0070*/ 	.word	0x00000030


	//   ....[1]....
        /*0074*/ 	.word	0x00000740


	//   ....[2]....
        /*0078*/ 	.word	0x00000a10


	//   ....[3]....
        /*007c*/ 	.word	0x00000ba0


	//   ....[4]....
        /*0080*/ 	.word	0x00000c40


	//----- nvinfo : EIATTR_CBANK_PARAM_SIZE
	.align		4
.L_138:
        /*0084*/ 	.byte	0x03, 0x19
        /*0086*/ 	.short	0x001c


	//----- nvinfo : EIATTR_PARAM_CBANK
	.align		4
        /*0088*/ 	.byte	0x04, 0x0a
        /*008a*/ 	.short	(.L_140 - .L_139)
	.align		4
.L_139:
        /*008c*/ 	.word	index@(.nv.constant0._Z18transposeCoalescedPfS_iii)
        /*0090*/ 	.short	0x0380
        /*0092*/ 	.short	0x001c


	//----- nvinfo : EIATTR_SW_WAR
	.align		4
.L_140:
        /*0094*/ 	.byte	0x04, 0x36
        /*0096*/ 	.short	(.L_142 - .L_141)
.L_141:
        /*0098*/ 	.word	0x00000008
.L_142:


//--------------------- .nv.info._Z14transposeNaivePfS_iii --------------------------
	.section	.nv.info._Z14transposeNaivePfS_iii,"",@"SHT_CUDA_INFO"
	.sectionflags	@""
	.align	4


	//----- nvinfo : EIATTR_CUDA_API_VERSION
	.align		4
        /*0000*/ 	.byte	0x04, 0x37
        /*0002*/ 	.short	(.L_144 - .L_143)
.L_143:
        /*0004*/ 	.word	0x00000082


	//----- nvinfo : EIATTR_KPARAM_INFO
	.align		4
.L_144:
        /*0008*/ 	.byte	0x04, 0x17
        /*000a*/ 	.short	(.L_146 - .L_145)
.L_145:
        /*000c*/ 	.word	0x00000000
        /*0010*/ 	.short	0x0004
        /*0012*/ 	.short	0x0018
        /*0014*/ 	.byte	0x00, 0xf0, 0x11, 0x00


	//----- nvinfo : EIATTR_KPARAM_INFO
	.align		4
.L_146:
        /*0018*/ 	.byte	0x04, 0x17
        /*001a*/ 	.short	(.L_148 - .L_147)
.L_147:
        /*001c*/ 	.word	0x00000000
        /*0020*/ 	.short	0x0003
        /*0022*/ 	.short	0x0014
        /*0024*/ 	.byte	0x00, 0xf0, 0x11, 0x00


	//----- nvinfo : EIATTR_KPARAM_INFO
	.align		4
.L_148:
        /*0028*/ 	.byte	0x04, 0x17
        /*002a*/ 	.short	(.L_150 - .L_149)
.L_149:
        /*002c*/ 	.word	0x00000000
        /*0030*/ 	.short	0x0002
        /*0032*/ 	.short	0x0010
        /*0034*/ 	.byte	0x00, 0xf0, 0x11, 0x00


	//----- nvinfo : EIATTR_KPARAM_INFO
	.align		4
.L_150:
        /*0038*/ 	.byte	0x04, 0x17
        /*003a*/ 	.short	(.L_152 - .L_151)
.L_151:
        /*003c*/ 	.word	0x00000000
        /*0040*/ 	.short	0x0001
        /*0042*/ 	.short	0x0008
        /*0044*/ 	.byte	0x00, 0xf5, 0x21, 0x00


	//----- nvinfo : EIATTR_KPARAM_INFO
	.align		4
.L_152:
        /*0048*/ 	.byte	0x04, 0x17
        /*004a*/ 	.short	(.L_154 - .L_153)
.L_153:
        /*004c*/ 	.word	0x00000000
        /*0050*/ 	.short	0x0000
        /*0052*/ 	.short	0x0000
        /*0054*/ 	.byte	0x00, 0xf5, 0x21, 0x00


	//----- nvinfo : EIATTR_SPARSE_MMA_MASK
	.align		4
.L_154:
        /*0058*/ 	.byte	0x03, 0x50
        /*005a*/ 	.short	0x0000


	//----- nvinfo : EIATTR_MAXREG_COUNT
	.align		4
        /*005c*/ 	.byte	0x03, 0x1b
        /*005e*/ 	.short	0x00ff


	//----- nvinfo : EIATTR_MERCURY_ISA_VERSION
	.align		4
        /*0060*/ 	.byte	0x03, 0x5f
        /*0062*/ 	.short	0x0101


	//----- nvinfo : EIATTR_VRC_CTA_INIT_COUNT
	.align		4
        /*0064*/ 	.byte	0x02, 0x4a
	.zero		1
	.zero		1


	//----- nvinfo : EIATTR_EXIT_INSTR_OFFSETS
	.align		4
        /*0068*/ 	.byte	0x04, 0x1c
        /*006a*/ 	.short	(.L_156 - .L_155)


	//   ....[0]....
.L_155:
        /*006c*/ 	.word	0x00000030


	//   ....[1]....
        /*0070*/ 	.word	0x00000210


	//   ....[2]....
        /*0074*/ 	.word	0x00000280


	//   ....[3]....
        /*0078*/ 	.word	0x000002e0


	//   ....[4]....
        /*007c*/ 	.word	0x00000310


	//----- nvinfo : EIATTR_CBANK_PARAM_SIZE
	.align		4
.L_156:
        /*0080*/ 	.byte	0x03, 0x19
        /*0082*/ 	.short	0x001c


	//----- nvinfo : EIATTR_PARAM_CBANK
	.align		4
        /*0084*/ 	.byte	0x04, 0x0a
        /*0086*/ 	.short	(.L_158 - .L_157)
	.align		4
.L_157:
        /*0088*/ 	.word	index@(.nv.constant0._Z14transposeNaivePfS_iii)
        /*008c*/ 	.short	0x0380
        /*008e*/ 	.short	0x001c


	//----- nvinfo : EIATTR_SW_WAR
	.align		4
.L_158:
        /*0090*/ 	.byte	0x04, 0x36
        /*0092*/ 	.short	(.L_160 - .L_159)
.L_159:
        /*0094*/ 	.word	0x00000008
.L_160:


//--------------------- .nv.info._Z13copySharedMemPfS_iii --------------------------
	.section	.nv.info._Z13copySharedMemPfS_iii,"",@"SHT_CUDA_INFO"
	.sectionflags	@""
	.align	4


	//----- nvinfo : EIATTR_CUDA_API_VERSION
	.align		4
        /*0000*/ 	.byte	0x04, 0x37
        /*0002*/ 	.short	(.L_162 - .L_161)
.L_161:
        /*0004*/ 	.word	0x00000082


	//----- nvinfo : EIATTR_KPARAM_INFO
	.align		4
.L_162:
        /*0008*/ 	.byte	0x04, 0x17
        /*000a*/ 	.short	(.L_164 - .L_163)
.L_163:
        /*000c*/ 	.word	0x00000000
        /*0010*/ 	.short	0x0004
        /*0012*/ 	.short	0x0018
        /*0014*/ 	.byte	0x00, 0xf0, 0x11, 0x00


	//----- nvinfo : EIATTR_KPARAM_INFO
	.align		4
.L_164:
        /*0018*/ 	.byte	0x04, 0x17
        /*001a*/ 	.short	(.L_166 - .L_165)
.L_165:
        /*001c*/ 	.word	0x00000000
        /*0020*/ 	.short	0x0003
        /*0022*/ 	.short	0x0014
        /*0024*/ 	.byte	0x00, 0xf0, 0x11, 0x00


	//----- nvinfo : EIATTR_KPARAM_INFO
	.align		4
.L_166:
        /*0028*/ 	.byte	0x04, 0x17
        /*002a*/ 	.short	(.L_168 - .L_167)
.L_167:
        /*002c*/ 	.word	0x00000000
        /*0030*/ 	.short	0x0002
        /*0032*/ 	.short	0x0010
        /*0034*/ 	.byte	0x00, 0xf0, 0x11, 0x00


	//----- nvinfo : EIATTR_KPARAM_INFO
	.align		4
.L_168:
        /*0038*/ 	.byte	0x04, 0x17
        /*003a*/ 	.short	(.L_170 - .L_169)
.L_169:
        /*003c*/ 	.word	0x00000000
        /*0040*/ 	.short	0x0001
        /*0042*/ 	.short	0x0008
        /*0044*/ 	.byte	0x00, 0xf5, 0x21, 0x00


	//----- nvinfo : EIATTR_KPARAM_INFO
	.align		4
.L_170:
        /*0048*/ 	.byte	0x04, 0x17
        /*004a*/ 	.short	(.L_172 - .L_171)
.L_171:
        /*004c*/ 	.word	0x00000000
        /*0050*/ 	.short	0x0000
        /*0052*/ 	.short	0x0000
        /*0054*/ 	.byte	0x00, 0xf5, 0x21, 0x00


	//----- nvinfo : EIATTR_SPARSE_MMA_MASK
	.align		4
.L_172:
        /*0058*/ 	.byte	0x03, 0x50
        /*005a*/ 	.short	0x0000


	//----- nvinfo : EIATTR_MAXREG_COUNT
	.align		4
        /*005c*/ 	.byte	0x03, 0x1b
        /*005e*/ 	.short	0x00ff


	//----- nvinfo : EIATTR_NUM_BARRIERS
	.align		4
        /*0060*/ 	.byte	0x02, 0x4c
        /*0062*/ 	.byte	0x01
	.zero		1


	//----- nvinfo : EIATTR_MERCURY_ISA_VERSION
	.align		4
        /*0064*/ 	.byte	0x03, 0x5f
        /*0066*/ 	.short	0x0101


	//----- nvinfo : EIATTR_VRC_CTA_INIT_COUNT
	.align		4
        /*0068*/ 	.byte	0x02, 0x4a
	.zero		1
	.zero		1


	//----- nvinfo : EIATTR_EXIT_INSTR_OFFSETS
	.align		4
        /*006c*/ 	.byte	0x04, 0x1c
        /*006e*/ 	.short	(.L_174 - .L_173)


	//   ....[0]....
.L_173:
        /*0070*/ 	.word	0x00000030


	//   ....[1]....
        /*0074*/ 	.word	0x00000430


	//   ....[2]....
        /*0078*/ 	.word	0x00000500


	//----- nvinfo : EIATTR_CRS_STACK_SIZE
	.align		4
.L_174:
        /*007c*/ 	.byte	0x04, 0x1e
        /*007e*/ 	.short	(.L_176 - .L_175)
.L_175:
        /*0080*/ 	.word	0x00000000


	//----- nvinfo : EIATTR_CBANK_PARAM_SIZE
	.align		4
.L_176:
        /*0084*/ 	.byte	0x03, 0x19
        /*0086*/ 	.short	0x001c


	//----- nvinfo : EIATTR_PARAM_CBANK
	.align		4
        /*0088*/ 	.byte	0x04, 0x0a
        /*008a*/ 	.short	(.L_178 - .L_177)
	.align		4
.L_177:
        /*008c*/ 	.word	index@(.nv.constant0._Z13copySharedMemPfS_iii)
        /*0090*/ 	.short	0x0380
        /*0092*/ 	.short	0x001c


	//----- nvinfo : EIATTR_SW_WAR
	.align		4
.L_178:
        /*0094*/ 	.byte	0x04, 0x36
        /*0096*/ 	.short	(.L_180 - .L_179)
.L_179:
        /*0098*/ 	.word	0x00000008
.L_180:


//--------------------- .nv.info._Z4copyPfS_iii   --------------------------
	.section	.nv.info._Z4copyPfS_iii,"",@"SHT_CUDA_INFO"
	.sectionflags	@""
	.align	4


	//----- nvinfo : EIATTR_CUDA_API_VERSION
	.align		4
        /*0000*/ 	.byte	0x04, 0x37
        /*0002*/ 	.short	(.L_182 - .L_181)
.L_181:
        /*0004*/ 	.word	0x00000082


	//----- nvinfo : EIATTR_KPARAM_INFO
	.align		4
.L_182:
        /*0008*/ 	.byte	0x04, 0x17
        /*000a*/ 	.short	(.L_184 - .L_183)
.L_183:
        /*000c*/ 	.word	0x00000000
        /*0010*/ 	.short	0x0004
        /*0012*/ 	.short	0x0018
        /*0014*/ 	.byte	0x00, 0xf0, 0x11, 0x00


	//----- nvinfo : EIATTR_KPARAM_INFO
	.align		4
.L_184:
        /*0018*/ 	.byte	0x04, 0x17
        /*001a*/ 	.short	(.L_186 - .L_185)
.L_185:
        /*001c*/ 	.word	0x00000000
        /*0020*/ 	.short	0x0003
        /*0022*/ 	.short	0x0014
        /*0024*/ 	.byte	0x00, 0xf0, 0x11, 0x00


	//----- nvinfo : EIATTR_KPARAM_INFO
	.align		4
.L_186:
        /*0028*/ 	.byte	0x04, 0x17
        /*002a*/ 	.short	(.L_188 - .L_187)
.L_187:
        /*002c*/ 	.word	0x00000000
        /*0030*/ 	.short	0x0002
        /*0032*/ 	.short	0x0010
        /*0034*/ 	.byte	0x00, 0xf0, 0x11, 0x00


	//----- nvinfo : EIATTR_KPARAM_INFO
	.align		4
.L_188:
        /*0038*/ 	.byte	0x04, 0x17
        /*003a*/ 	.short	(.L_190 - .L_189)
.L_189:
        /*003c*/ 	.word	0x00000000
        /*0040*/ 	.short	0x0001
        /*0042*/ 	.short	0x0008
        /*0044*/ 	.byte	0x00, 0xf5, 0x21, 0x00


	//----- nvinfo : EIATTR_KPARAM_INFO
	.align		4
.L_190:
        /*0048*/ 	.byte	0x04, 0x17
        /*004a*/ 	.short	(.L_192 - .L_191)
.L_191:
        /*004c*/ 	.word	0x00000000
        /*0050*/ 	.short	0x0000
        /*0052*/ 	.short	0x0000
        /*0054*/ 	.byte	0x00, 0xf5, 0x21, 0x00


	//----- nvinfo : EIATTR_SPARSE_MMA_MASK
	.align		4
.L_192:
        /*0058*/ 	.byte	0x03, 0x50
        /*005a*/ 	.short	0x0000


	//----- nvinfo : EIATTR_MAXREG_COUNT
	.align		4
        /*005c*/ 	.byte	0x03, 0x1b
        /*005e*/ 	.short	0x00ff


	//----- nvinfo : EIATTR_MERCURY_ISA_VERSION
	.align		4
        /*0060*/ 	.byte	0x03, 0x5f
        /*0062*/ 	.short	0x0101


	//----- nvinfo : EIATTR_VRC_CTA_INIT_COUNT
	.align		4
        /*0064*/ 	.byte	0x02, 0x4a
	.zero		1
	.zero		1


	//----- nvinfo : EIATTR_EXIT_INSTR_OFFSETS
	.align		4
        /*0068*/ 	.byte	0x04, 0x1c
        /*006a*/ 	.short	(.L_194 - .L_193)


	//   ....[0]....
.L_193:
        /*006c*/ 	.word	0x00000030


	//   ....[1]....
        /*0070*/ 	.word	0x00000200


	//   ....[2]....
        /*0074*/ 	.word	0x00000270


	//   ....[3]....
        /*0078*/ 	.word	0x000002d0


	//   ....[4]....
        /*007c*/ 	.word	0x00000300


	//----- nvinfo : EIATTR_CBANK_PARAM_SIZE
	.align		4
.L_194:
        /*0080*/ 	.byte	0x03, 0x19
        /*0082*/ 	.short	0x001c


	//----- nvinfo : EIATTR_PARAM_CBANK
	.align		4
        /*0084*/ 	.byte	0x04, 0x0a
        /*0086*/ 	.short	(.L_196 - .L_195)
	.align		4
.L_195:
        /*0088*/ 	.word	index@(.nv.constant0._Z4copyPfS_iii)
        /*008c*/ 	.short	0x0380
        /*008e*/ 	.short	0x001c


	//----- nvinfo : EIATTR_SW_WAR
	.align		4
.L_196:
        /*0090*/ 	.byte	0x04, 0x36
        /*0092*/ 	.short	(.L_198 - .L_197)
.L_197:
        /*0094*/ 	.word	0x00000008
.L_198:


//--------------------- .nv.callgraph             --------------------------
	.section	.nv.callgraph,"",@"SHT_CUDA_CALLGRAPH"
	.align	4
	.sectionentsize	8
	.align		4
        /*0000*/ 	.word	0x00000000
	.align		4
        /*0004*/ 	.word	0xffffffff
	.align		4
        /*0008*/ 	.word	index@(_Z24transposeNoBankConflictsPfS_iii)
	.align		4
        /*000c*/ 	.word	index@(vprintf)
	.align		4
        /*0010*/ 	.word	0x00000000
	.align		4
        /*0014*/ 	.word	0xfffffffe
	.align		4
        /*0018*/ 	.word	0x00000000
	.align		4
        /*001c*/ 	.word	0xfffffffd
	.align		4
        /*0020*/ 	.word	0x00000000
	.align		4
        /*0024*/ 	.word	0xfffffffc


//--------------------- .nv.constant4             --------------------------
	.section	.nv.constant4,"a",@progbits
	.align	8
	.align		8
.nv.constant4:
        /*0000*/ 	.dword	$str
	.align		8
        /*0008*/ 	.dword	vprintf


//--------------------- .text._Z22transposeCoarseGrainedPfS_iii --------------------------
	.section	.text._Z22transposeCoarseGrainedPfS_iii,"ax",@progbits
	.align	128
        .global         _Z22transposeCoarseGrainedPfS_iii
        .type           _Z22transposeCoarseGrainedPfS_iii,@function
        .size           _Z22transposeCoarseGrainedPfS_iii,(.L_x_85 - _Z22transposeCoarseGrainedPfS_iii)
        .other          _Z22transposeCoarseGrainedPfS_iii,@"STO_CUDA_ENTRY STV_DEFAULT"
_Z22transposeCoarseGrainedPfS_iii:
.text._Z22transposeCoarseGrainedPfS_iii:
[----:B------:R-:W-:Y:S08]  /*0000*/  LDC R1, c[0x0][0x37c] ;  /* 0x0000df00ff017b82 */ /* 0x000ff00000000800 */
[----:B------:R-:W0:Y:S02]  /*0010*/  LDC R0, c[0x0][0x398] ;  /* 0x0000e600ff007b82 */ /* 0x000e240000000800 */
[----:B0-----:R-:W-:-:S13]  /*0020*/  ISETP.GE.AND P0, PT, R0, 0x1, PT ;  /* 0x000000010000780c */ /* 0x001fda0003f06270 */
[----:B------:R-:W-:Y:S05]  /*0030*/  @!P0 EXIT ;  /* 0x000000000000894d */ /* 0x000fea0003800000 */
[----:B------:R-:W0:Y:S01]  /*0040*/  S2R R7, SR_CgaCtaId ;  /* 0x0000000000077919 */ /* 0x000e220000008800 */
[----:B------:R-:W1:Y:S01]  /*0050*/  LDC.64 R2, c[0x0][0x388] ;  /* 0x0000e200ff027b82 */ /* 0x000e620000000a00 */
[----:B------:R-:W2:Y:S01]  /*0060*/  LDCU.64 UR4, c[0x0][0x390] ;  /* 0x00007200ff0477ac */ /* 0x000ea20008000a00 */
[C---:B------:R-:W-:Y:S01]  /*0070*/  ISETP.GE.U32.AND P1, PT, R0.reuse, 0x10, PT ;  /* 0x000000100000780c */ /* 0x040fe20003f26070 */
[----:B------:R-:W3:Y:S01]  /*0080*/  S2R R9, SR_CTAID.X ;  /* 0x0000000000097919 */ /* 0x000ee20000002500 */
[----:B------:R-:W-:Y:S02]  /*0090*/  MOV R6, 0x400 ;  /* 0x0000040000067802 */ /* 0x000fe40000000f00 */
[----:B------:R-:W-:Y:S01]  /*00a0*/  LOP3.LUT R12, R0, 0xf, RZ, 0xc0, !PT ;  /* 0x0000000f000c7812 */ /* 0x000fe200078ec0ff */
[----:B------:R-:W3:Y:S01]  /*00b0*/  S2R R11, SR_TID.X ;  /* 0x00000000000b7919 */ /* 0x000ee20000002100 */
[----:B------:R-:W4:Y:S02]  /*00c0*/  LDC.64 R4, c[0x0][0x380] ;  /* 0x0000e000ff047b82 */ /* 0x000f240000000a00 */
[----:B------:R-:W-:Y:S01]  /*00d0*/  ISETP.NE.AND P0, PT, R12, RZ, PT ;  /* 0x000000ff0c00720c */ /* 0x000fe20003f05270 */
[----:B------:R-:W5:Y:S01]  /*00e0*/  S2R R13, SR_TID.Y ;  /* 0x00000000000d7919 */ /* 0x000f620000002200 */
[----:B------:R-:W2:Y:S01]  /*00f0*/  S2R R10, SR_CTAID.Y ;  /* 0x00000000000a7919 */ /* 0x000ea20000002600 */
[----:B0-----:R-:W-:Y:S01]  /*0100*/  LEA R8, R7, R6, 0x18 ;  /* 0x0000000607087211 */ /* 0x001fe200078ec0ff */
[----:B---3--:R-:W-:-:S02]  /*0110*/  IMAD R7, R9, 0x10, R11 ;  /* 0x0000001009077824 */ /* 0x008fc400078e020b */
[--C-:B-----5:R-:W-:Y:S02]  /*0120*/  IMAD R9, R9, 0x10, R13.reuse ;  /* 0x0000001009097824 */ /* 0x120fe400078e020d */
[----:B------:R-:W-:Y:S02]  /*0130*/  IMAD R8, R13, 0x44, R8 ;  /* 0x000000440d087824 */ /* 0x000fe400078e0208 */
[C---:B--2---:R-:W-:Y:S02]  /*0140*/  IMAD R6, R10.reuse, 0x10, R13 ;  /* 0x000000100a067824 */ /* 0x044fe400078e020d */
[----:B------:R-:W-:Y:S02]  /*0150*/  IMAD R10, R10, 0x10, R11 ;  /* 0x000000100a0a7824 */ /* 0x000fe400078e020b */
[----:B------:R-:W-:Y:S02]  /*0160*/  IMAD R7, R6, UR4, R7 ;  /* 0x0000000406077c24 */ /* 0x000fe4000f8e0207 */
[----:B------:R-:W-:Y:S01]  /*0170*/  IMAD R9, R9, UR5, R10 ;  /* 0x0000000509097c24 */ /* 0x000fe2000f8e020a */
[----:B------:R-:W0:Y:S01]  /*0180*/  LDCU.64 UR4, c[0x0][0x358] ;  /* 0x00006b00ff0477ac */ /* 0x000e220008000a00 */
[----:B------:R-:W-:-:S02]  /*0190*/  IMAD R6, R11, 0x4, R8 ;  /* 0x000000040b067824 */ /* 0x000fc400078e0208 */
[----:B-1----:R-:W-:-:S04]  /*01a0*/  IMAD.WIDE R2, R7, 0x4, R2 ;  /* 0x0000000407027825 */ /* 0x002fc800078e0202 */
[----:B----4-:R-:W-:Y:S01]  /*01b0*/  IMAD.WIDE R4, R9, 0x4, R4 ;  /* 0x0000000409047825 */ /* 0x010fe200078e0204 */
[----:B------:R-:W-:Y:S06]  /*01c0*/  @!P1 BRA `(.L_x_0) ;  /* 0x0000000400549947 */ /* 0x000fec0003800000 */
[----:B------:R-:W-:-:S05]  /*01d0*/  LOP3.LUT R7, R0, 0x7ffffff0, RZ, 0xc0, !PT ;  /* 0x7ffffff000077812 */ /* 0x000fca00078ec0ff */
[----:B------:R-:W-:-:S07]  /*01e0*/  IMAD.MOV R7, RZ, RZ, -R7 ;  /* 0x000000ffff077224 */ /* 0x000fce00078e0a07 */
.L_x_1:
[----:B0-----:R-:W2:Y:S04]  /*01f0*/  LDG.E R9, desc[UR4][R2.64] ;  /* 0x0000000402097981 */ /* 0x001ea8000c1e1900 */
[----:B--2---:R-:W-:Y:S01]  /*0200*/  STS [R6], R9 ;  /* 0x0000000906007388 */ /* 0x004fe20000000800 */
[----:B------:R-:W-:Y:S06]  /*0210*/  BAR.SYNC.DEFER_BLOCKING 0x0 ;  /* 0x0000000000007b1d */ /* 0x000fec0000010000 */
[----:B-1----:R-:W0:Y:S04]  /*0220*/  LDS R11, [R6] ;  /* 0x00000000060b7984 */ /* 0x002e280000000800 */
[----:B0-----:R-:W-:Y:S04]  /*0230*/  STG.E desc[UR4][R4.64], R11 ;  /* 0x0000000b04007986 */ /* 0x001fe8000c101904 */
[----:B------:R-:W2:Y:S04]  /*0240*/  LDG.E R13, desc[UR4][R2.64] ;  /* 0x00000004020d7981 */ /* 0x000ea8000c1e1900 */
[----:B--2---:R-:W-:Y:S01]  /*0250*/  STS [R6], R13 ;  /* 0x0000000d06007388 */ /* 0x004fe20000000800 */
[----:B------:R-:W-:Y:S06]  /*0260*/  BAR.SYNC.DEFER_BLOCKING 0x0 ;  /* 0x0000000000007b1d */ /* 0x000fec0000010000 */
[----:B------:R-:W0:Y:S04]  /*0270*/  LDS R15, [R6] ;  /* 0x00000000060f7984 */ /* 0x000e280000000800 */
        /* <DEDUP_REMOVED lines=66> */
[----:B------:R-:W2:Y:S01]  /*06a0*/  LDG.E R9, desc[UR4][R2.64] ;  /* 0x0000000402097981 */ /* 0x000ea2000c1e1900 */
[----:B------:R-:W-:-:S05]  /*06b0*/  VIADD R7, R7, 0x10 ;  /* 0x0000001007077836 */ /* 0x000fca0000000000 */
[----:B------:R-:W-:Y:S01]  /*06c0*/  ISETP.NE.AND P1, PT, R7, RZ, PT ;  /* 0x000000ff0700720c */ /* 0x000fe20003f25270 */
[----:B--2---:R-:W-:Y:S01]  /*06d0*/  STS [R6], R9 ;  /* 0x0000000906007388 */ /* 0x004fe20000000800 */
[----:B------:R-:W-:Y:S06]  /*06e0*/  BAR.SYNC.DEFER_BLOCKING 0x0 ;  /* 0x0000000000007b1d */ /* 0x000fec0000010000 */
[----:B------:R-:W0:Y:S04]  /*06f0*/  LDS R11, [R6] ;  /* 0x00000000060b7984 */ /* 0x000e280000000800 */
[----:B0-----:R1:W-:Y:S01]  /*0700*/  STG.E desc[UR4][R4.64], R11 ;  /* 0x0000000b04007986 */ /* 0x0013e2000c101904 */
[----:B------:R-:W-:Y:S05]  /*0710*/  @P1 BRA `(.L_x_1) ;  /* 0xfffffff800b41947 */ /* 0x000fea000383ffff */
.L_x_0:
[----:B0-----:R-:W-:Y:S05]  /*0720*/  @!P0 EXIT ;  /* 0x000000000000894d */ /* 0x001fea0003800000 */
[----:B------:R-:W-:Y:S02]  /*0730*/  ISETP.GE.U32.AND P0, PT, R12, 0x8, PT ;  /* 0x000000080c00780c */ /* 0x000fe40003f06070 */
[----:B------:R-:W-:-:S04]  /*0740*/  LOP3.LUT R8, R0, 0x7, RZ, 0xc0, !PT ;  /* 0x0000000700087812 */ /* 0x000fc800078ec0ff */
[----:B------:R-:W-:-:S07]  /*0750*/  ISETP.NE.AND P1, PT, R8, RZ, PT ;  /* 0x000000ff0800720c */ /* 0x000fce0003f25270 */
[----:B------:R-:W-:Y:S06]  /*0760*/  @!P0 BRA `(.L_x_2) ;  /* 0x0000000000a08947 */ /* 0x000fec0003800000 */
[----:B------:R-:W2:Y:S04]  /*0770*/  LDG.E R7, desc[UR4][R2.64] ;  /* 0x0000000402077981 */ /* 0x000ea8000c1e1900 */
[----:B--2---:R-:W-:Y:S01]  /*0780*/  STS [R6], R7 ;  /* 0x0000000706007388 */ /* 0x004fe20000000800 */
[----:B------:R-:W-:Y:S06]  /*0790*/  BAR.SYNC.DEFER_BLOCKING 0x0 ;  /* 0x0000000000007b1d */ /* 0x000fec0000010000 */
[----:B------:R-:W0:Y:S04]  /*07a0*/  LDS R9, [R6] ;  /* 0x0000000006097984 */ /* 0x000e280000000800 */
[----:B0-----:R-:W-:Y:S04]  /*07b0*/  STG.E desc[UR4][R4.64], R9 ;  /* 0x0000000904007986 */ /* 0x001fe8000c101904 */
[----:B-1----:R-:W2:Y:S04]  /*07c0*/  LDG.E R11, desc[UR4][R2.64] ;  /* 0x00000004020b7981 */ /* 0x002ea8000c1e1900 */
        /* <DEDUP_REMOVED lines=33> */
[----:B0-----:R0:W-:Y:S02]  /*09e0*/  STG.E desc[UR4][R4.64], R7 ;  /* 0x0000000704007986 */ /* 0x0011e4000c101904 */
.L_x_2:
[----:B------:R-:W-:Y:S05]  /*09f0*/  @!P1 EXIT ;  /* 0x000000000000994d */ /* 0x000fea0003800000 */
[----:B------:R-:W-:Y:S02]  /*0a00*/  ISETP.GE.U32.AND P0, PT, R8, 0x4, PT ;  /* 0x000000040800780c */ /* 0x000fe40003f06070 */
[----:B------:R-:W-:-:S04]  /*0a10*/  LOP3.LUT R0, R0, 0x3, RZ, 0xc0, !PT ;  /* 0x0000000300007812 */ /* 0x000fc800078ec0ff */
[----:B------:R-:W-:-:S07]  /*0a20*/  ISETP.NE.AND P1, PT, R0, RZ, PT ;  /* 0x000000ff0000720c */ /* 0x000fce0003f25270 */
[----:B------:R-:W-:Y:S06]  /*0a30*/  @!P0 BRA `(.L_x_3) ;  /* 0x0000000000508947 */ /* 0x000fec0003800000 */
[----:B0-----:R-:W2:Y:S04]  /*0a40*/  LDG.E R7, desc[UR4][R2.64] ;  /* 0x0000000402077981 */ /* 0x001ea8000c1e1900 */
        /* <DEDUP_REMOVED lines=19> */
.L_x_3:
[----:B------:R-:W-:Y:S05]  /*0b80*/  @!P1 EXIT ;  /* 0x000000000000994d */ /* 0x000fea0003800000 */
[----:B------:R-:W-:-:S07]  /*0b90*/  IMAD.MOV R0, RZ, RZ, -R0 ;  /* 0x000000ffff007224 */ /* 0x000fce00078e0a00 */
.L_x_4:
[----:B0--3--:R-:W3:Y:S01]  /*0ba0*/  LDG.E R7, desc[UR4][R2.64] ;  /* 0x0000000402077981 */ /* 0x009ee2000c1e1900 */
[----:B------:R-:W-:-:S05]  /*0bb0*/  VIADD R0, R0, 0x1 ;  /* 0x0000000100007836 */ /* 0x000fca0000000000 */
[----:B------:R-:W-:Y:S01]  /*0bc0*/  ISETP.NE.AND P0, PT, R0, RZ, PT ;  /* 0x000000ff0000720c */ /* 0x000fe20003f05270 */
[----:B---3--:R-:W-:Y:S01]  /*0bd0*/  STS [R6], R7 ;  /* 0x0000000706007388 */ /* 0x008fe20000000800 */
[----:B------:R-:W-:Y:S06]  /*0be0*/  BAR.SYNC.DEFER_BLOCKING 0x0 ;  /* 0x0000000000007b1d */ /* 0x000fec0000010000 */
[----:B------:R-:W0:Y:S04]  /*0bf0*/  LDS R9, [R6] ;  /* 0x0000000006097984 */ /* 0x000e280000000800 */
[----:B0-----:R3:W-:Y:S01]  /*0c00*/  STG.E desc[UR4][R4.64], R9 ;  /* 0x0000000904007986 */ /* 0x0017e2000c101904 */
[----:B------:R-:W-:Y:S05]  /*0c10*/  @P0 BRA `(.L_x_4) ;  /* 0xfffffffc00e00947 */ /* 0x000fea000383ffff */
[----:B------:R-:W-:Y:S05]  /*0c20*/  EXIT ;  /* 0x000000000000794d */ /* 0x000fea0003800000 */
.L_x_5:
[----:B------:R-:W-:-:S00]  /*0c30*/  BRA `(.L_x_5) ;  /* 0xfffffffc00fc7947 */ /* 0x000fc0000383ffff */
[----:B------:R-:W-:-:S00]  /*0c40*/  NOP ;  /* 0x0000000000007918 */ /* 0x000fc00000000000 */
        /* <DEDUP_REMOVED lines=11> */
.L_x_85:


//--------------------- .text._Z20transposeFineGrainedPfS_iii --------------------------
	.section	.text._Z20transposeFineGrainedPfS_iii,"ax",@progbits
	.align	128
        .global         _Z20transposeFineGrainedPfS_iii
        .type           _Z20transposeFineGrainedPfS_iii,@function
        .size           _Z20transposeFineGrainedPfS_iii,(.L_x_86 - _Z20transposeFineGrainedPfS_iii)
        .other          _Z20transposeFineGrainedPfS_iii,@"STO_CUDA_ENTRY STV_DEFAULT"
_Z20transposeFineGrainedPfS_iii:
.text._Z20transposeFineGrainedPfS_iii:
[----:B------:R-:W-:Y:S08]  /*0000*/  LDC R1, c[0x0][0x37c] ;  /* 0x0000df00ff017b82 */ /* 0x000ff00000000800 */
[----:B------:R-:W0:Y:S02]  /*0010*/  LDC R0, c[0x0][0x398] ;  /* 0x0000e600ff007b82 */ /* 0x000e240000000800 */
[----:B0-----:R-:W-:-:S13]  /*0020*/  ISETP.GE.AND P0, PT, R0, 0x1, PT ;  /* 0x000000010000780c */ /* 0x001fda0003f06270 */
[----:B------:R-:W-:Y:S05]  /*0030*/  @!P0 EXIT ;  /* 0x000000000000894d */ /* 0x000fea0003800000 */
[----:B------:R-:W0:Y:S01]  /*0040*/  S2R R7, SR_CgaCtaId ;  /* 0x0000000000077919 */ /* 0x000e220000008800 */
[----:B------:R-:W1:Y:S01]  /*0050*/  LDC.64 R2, c[0x0][0x388] ;  /* 0x0000e200ff027b82 */ /* 0x000e620000000a00 */
[----:B------:R-:W2:Y:S01]  /*0060*/  LDCU UR4, c[0x0][0x390] ;  /* 0x00007200ff0477ac */ /* 0x000ea20008000800 */
[C---:B------:R-:W-:Y:S01]  /*0070*/  ISETP.GE.U32.AND P1, PT, R0.reuse, 0x10, PT ;  /* 0x000000100000780c */ /* 0x040fe20003f26070 */
[----:B------:R-:W3:Y:S01]  /*0080*/  S2R R13, SR_TID.Y ;  /* 0x00000000000d7919 */ /* 0x000ee20000002200 */
[----:B------:R-:W-:Y:S02]  /*0090*/  MOV R6, 0x400 ;  /* 0x0000040000067802 */ /* 0x000fe40000000f00 */
[----:B------:R-:W-:Y:S01]  /*00a0*/  LOP3.LUT R12, R0, 0xf, RZ, 0xc0, !PT ;  /* 0x0000000f000c7812 */ /* 0x000fe200078ec0ff */
[----:B------:R-:W3:Y:S01]  /*00b0*/  S2R R10, SR_CTAID.Y ;  /* 0x00000000000a7919 */ /* 0x000ee20000002600 */
[----:B------:R-:W4:Y:S02]  /*00c0*/  LDC.64 R4, c[0x0][0x380] ;  /* 0x0000e000ff047b82 */ /* 0x000f240000000a00 */
[----:B------:R-:W-:Y:S01]  /*00d0*/  ISETP.NE.AND P0, PT, R12, RZ, PT ;  /* 0x000000ff0c00720c */ /* 0x000fe20003f05270 */
[----:B------:R-:W5:Y:S01]  /*00e0*/  S2R R11, SR_TID.X ;  /* 0x00000000000b7919 */ /* 0x000f620000002100 */
[----:B------:R-:W2:Y:S01]  /*00f0*/  S2R R14, SR_CTAID.X ;  /* 0x00000000000e7919 */ /* 0x000ea20000002500 */
[----:B0-----:R-:W-:Y:S01]  /*0100*/  LEA R8, R7, R6, 0x18 ;  /* 0x0000000607087211 */ /* 0x001fe200078ec0ff */
[----:B---3--:R-:W-:-:S04]  /*0110*/  IMAD R6, R10, 0x10, R13 ;  /* 0x000000100a067824 */ /* 0x008fc800078e020d */
[--C-:B------:R-:W-:Y:S02]  /*0120*/  IMAD R10, R13, 0x44, R8.reuse ;  /* 0x000000440d0a7824 */ /* 0x100fe400078e0208 */
[----:B-----5:R-:W-:Y:S02]  /*0130*/  IMAD R8, R11, 0x44, R8 ;  /* 0x000000440b087824 */ /* 0x020fe400078e0208 */
[----:B--2---:R-:W-:-:S04]  /*0140*/  IMAD R7, R14, 0x10, R11 ;  /* 0x000000100e077824 */ /* 0x004fc800078e020b */
[----:B------:R-:W-:Y:S01]  /*0150*/  IMAD R9, R6, UR4, R7 ;  /* 0x0000000406097c24 */ /* 0x000fe2000f8e0207 */
[----:B------:R-:W0:Y:S01]  /*0160*/  LDCU.64 UR4, c[0x0][0x358] ;  /* 0x00006b00ff0477ac */ /* 0x000e220008000a00 */
[----:B------:R-:W-:Y:S02]  /*0170*/  IMAD R6, R11, 0x4, R10 ;  /* 0x000000040b067824 */ /* 0x000fe400078e020a */
[----:B------:R-:W-:Y:S02]  /*0180*/  IMAD R7, R13, 0x4, R8 ;  /* 0x000000040d077824 */ /* 0x000fe400078e0208 */
[----:B-1----:R-:W-:-:S04]  /*0190*/  IMAD.WIDE R2, R9, 0x4, R2 ;  /* 0x0000000409027825 */ /* 0x002fc800078e0202 */
[----:B----4-:R-:W-:Y:S01]  /*01a0*/  IMAD.WIDE R4, R9, 0x4, R4 ;  /* 0x0000000409047825 */ /* 0x010fe200078e0204 */
[----:B------:R-:W-:Y:S06]  /*01b0*/  @!P1 BRA `(.L_x_6) ;  /* 0x0000000400549947 */ /* 0x000fec0003800000 */
[----:B------:R-:W-:-:S05]  /*01c0*/  LOP3.LUT R8, R0, 0x7ffffff0, RZ, 0xc0, !PT ;  /* 0x7ffffff000087812 */ /* 0x000fca00078ec0ff */
[----:B------:R-:W-:-:S07]  /*01d0*/  IMAD.MOV R8, RZ, RZ, -R8 ;  /* 0x000000ffff087224 */ /* 0x000fce00078e0a08 */
.L_x_7:
        /* <DEDUP_REMOVED lines=83> */
.L_x_6:
        /* <DEDUP_REMOVED lines=45> */
.L_x_8:
        /* <DEDUP_REMOVED lines=25> */
.L_x_9:
[----:B------:R-:W-:Y:S05]  /*0b70*/  @!P1 EXIT ;  /* 0x000000000000994d */ /* 0x000fea0003800000 */
[----:B------:R-:W-:-:S07]  /*0b80*/  IMAD.MOV R0, RZ, RZ, -R0 ;  /* 0x000000ffff007224 */ /* 0x000fce00078e0a00 */
.L_x_10:
[----:B0--3--:R-:W3:Y:S01]  /*0b90*/  LDG.E R9, desc[UR4][R2.64] ;  /* 0x0000000402097981 */ /* 0x009ee2000c1e1900 */
[----:B------:R-:W-:-:S05]  /*0ba0*/  VIADD R0, R0, 0x1 ;  /* 0x0000000100007836 */ /* 0x000fca0000000000 */
[----:B------:R-:W-:Y:S01]  /*0bb0*/  ISETP.NE.AND P0, PT, R0, RZ, PT ;  /* 0x000000ff0000720c */ /* 0x000fe20003f05270 */
[----:B---3--:R-:W-:Y:S01]  /*0bc0*/  STS [R6], R9 ;  /* 0x0000000906007388 */ /* 0x008fe20000000800 */
[----:B------:R-:W-:Y:S06]  /*0bd0*/  BAR.SYNC.DEFER_BLOCKING 0x0 ;  /* 0x0000000000007b1d */ /* 0x000fec0000010000 */
[----:B-1----:R-:W0:Y:S04]  /*0be0*/  LDS R11, [R7] ;  /* 0x00000000070b7984 */ /* 0x002e280000000800 */
[----:B0-----:R3:W-:Y:S01]  /*0bf0*/  STG.E desc[UR4][R4.64], R11 ;  /* 0x0000000b04007986 */ /* 0x0017e2000c101904 */
[----:B------:R-:W-:Y:S05]  /*0c00*/  @P0 BRA `(.L_x_10) ;  /* 0xfffffffc00e00947 */ /* 0x000fea000383ffff */
[----:B------:R-:W-:Y:S05]  /*0c10*/  EXIT ;  /* 0x000000000000794d */ /* 0x000fea0003800000 */
.L_x_11:
        /* <DEDUP_REMOVED lines=14> */
.L_x_86:


//--------------------- .text._Z17transposeDiagonalPfS_iii --------------------------
	.section	.text._Z17transposeDiagonalPfS_iii,"ax",@progbits
	.align	128
        .global         _Z17transposeDiagonalPfS_iii
        .type           _Z17transposeDiagonalPfS_iii,@function
        .size           _Z17transposeDiagonalPfS_iii,(.L_x_87 - _Z17transposeDiagonalPfS_iii)
        .other          _Z17transposeDiagonalPfS_iii,@"STO_CUDA_ENTRY STV_DEFAULT"
_Z17transposeDiagonalPfS_iii:
.text._Z17transposeDiagonalPfS_iii:
[----:B------:R-:W-:Y:S01]  /*0000*/  LDC R1, c[0x0][0x37c] ;  /* 0x0000df00ff017b82 */ /* 0x000fe20000000800 */
[----:B------:R-:W0:Y:S02]  /*0010*/  LDCU.64 UR6, c[0x0][0x390] ;  /* 0x00007200ff0677ac */ /* 0x000e240008000a00 */
[----:B0-----:R-:W-:-:S09]  /*0020*/  UISETP.NE.AND UP0, UPT, UR6, UR7, UPT ;  /* 0x000000070600728c */ /* 0x001fd2000bf05270 */
[----:B------:R-:W-:Y:S05]  /*0030*/  BRA.U UP0, `(.L_x_12) ;  /* 0x0000000100607547 */ /* 0x000fea000b800000 */
[----:B------:R-:W0:Y:S08]  /*0040*/  LDC R5, c[0x0][0x370] ;  /* 0x0000dc00ff057b82 */ /* 0x000e300000000800 */
[----:B------:R-:W1:Y:S08]  /*0050*/  S2UR UR5, SR_CTAID.X ;  /* 0x00000000000579c3 */ /* 0x000e700000002500 */
[----:B------:R-:W2:Y:S01]  /*0060*/  S2UR UR4, SR_CTAID.Y ;  /* 0x00000000000479c3 */ /* 0x000ea20000002600 */
[----:B0-----:R-:W0:Y:S01]  /*0070*/  I2F.U32.RP R0, R5 ;  /* 0x0000000500007306 */ /* 0x001e220000209000 */
[----:B------:R-:W-:Y:S01]  /*0080*/  ISETP.NE.U32.AND P1, PT, R5, RZ, PT ;  /* 0x000000ff0500720c */ /* 0x000fe20003f25070 */
[----:B-1----:R-:W-:-:S06]  /*0090*/  IMAD.U32 R6, RZ, RZ, UR5 ;  /* 0x00000005ff067e24 */ /* 0x002fcc000f8e00ff */
[----:B0-----:R-:W0:Y:S01]  /*00a0*/  MUFU.RCP R0, R0 ;  /* 0x0000000000007308 */ /* 0x001e220000001000 */
[----:B--2---:R-:W-:Y:S01]  /*00b0*/  UIADD3 UR4, UPT, UPT, UR5, UR4, URZ ;  /* 0x0000000405047290 */ /* 0x004fe2000fffe0ff */
[----:B0-----:R-:W-:-:S06]  /*00c0*/  VIADD R2, R0, 0xffffffe ;  /* 0x0ffffffe00027836 */ /* 0x001fcc0000000000 */
[----:B------:R0:W1:Y:S02]  /*00d0*/  F2I.FTZ.U32.TRUNC.NTZ R3, R2 ;  /* 0x0000000200037305 */ /* 0x000064000021f000 */
[----:B0-----:R-:W-:Y:S02]  /*00e0*/  HFMA2 R2, -RZ, RZ, 0, 0 ;  /* 0x00000000ff027431 */ /* 0x001fe400000001ff */
[----:B-1----:R-:W-:-:S04]  /*00f0*/  IMAD.MOV R4, RZ, RZ, -R3 ;  /* 0x000000ffff047224 */ /* 0x002fc800078e0a03 */
[----:B------:R-:W-:-:S04]  /*0100*/  IMAD R7, R4, R5, RZ ;  /* 0x0000000504077224 */ /* 0x000fc800078e02ff */
[----:B------:R-:W-:-:S06]  /*0110*/  IMAD.HI.U32 R3, R3, R7, R2 ;  /* 0x0000000703037227 */ /* 0x000fcc00078e0002 */
[----:B------:R-:W-:-:S04]  /*0120*/  IMAD.HI.U32 R3, R3, UR4, RZ ;  /* 0x0000000403037c27 */ /* 0x000fc8000f8e00ff */
[----:B------:R-:W-:-:S04]  /*0130*/  IMAD.MOV R0, RZ, RZ, -R3 ;  /* 0x000000ffff007224 */ /* 0x000fc800078e0a03 */
[----:B------:R-:W-:-:S05]  /*0140*/  IMAD R0, R5, R0, UR4 ;  /* 0x0000000405007e24 */ /* 0x000fca000f8e0200 */
[----:B------:R-:W-:-:S13]  /*0150*/  ISETP.GE.U32.AND P0, PT, R0, R5, PT ;  /* 0x000000050000720c */ /* 0x000fda0003f06070 */
[----:B------:R-:W-:-:S05]  /*0160*/  @P0 IMAD.IADD R0, R0, 0x1, -R5 ;  /* 0x0000000100000824 */ /* 0x000fca00078e0a05 */
[----:B------:R-:W-:-:S13]  /*0170*/  ISETP.GE.U32.AND P0, PT, R0, R5, PT ;  /* 0x000000050000720c */ /* 0x000fda0003f06070 */
[-C--:B------:R-:W-:Y:S02]  /*0180*/  @P0 IADD3 R0, PT, PT, R0, -R5.reuse, RZ ;  /* 0x8000000500000210 */ /* 0x080fe40007ffe0ff */
[----:B------:R-:W-:-:S05]  /*0190*/  @!P1 LOP3.LUT R0, RZ, R5, RZ, 0x33, !PT ;  /* 0x00000005ff009212 */ /* 0x000fca00078e33ff */
[----:B------:R-:W-:Y:S01]  /*01a0*/  IMAD.MOV.U32 R7, RZ, RZ, R0 ;  /* 0x000000ffff077224 */ /* 0x000fe200078e0000 */
[----:B------:R-:W-:Y:S06]  /*01b0*/  BRA `(.L_x_13) ;  /* 0x0000000000ac7947 */ /* 0x000fec0003800000 */
.L_x_12:
[----:B------:R-:W0:Y:S01]  /*01c0*/  LDC R0, c[0x0][0x370] ;  /* 0x0000dc00ff007b82 */ /* 0x000e220000000800 */
[----:B------:R-:W0:Y:S01]  /*01d0*/  S2R R7, SR_CTAID.X ;  /* 0x0000000000077919 */ /* 0x000e220000002500 */
[----:B------:R-:W0:Y:S06]  /*01e0*/  S2R R6, SR_CTAID.Y ;  /* 0x0000000000067919 */ /* 0x000e2c0000002600 */
[----:B------:R-:W1:Y:S02]  /*01f0*/  LDC R8, c[0x0][0x374] ;  /* 0x0000dd00ff087b82 */ /* 0x000e640000000800 */
[----:B-1----:R-:W1:Y:S01]  /*0200*/  I2F.U32.RP R4, R8 ;  /* 0x0000000800047306 */ /* 0x002e620000209000 */
[----:B------:R-:W-:Y:S01]  /*0210*/  ISETP.NE.U32.AND P2, PT, R8, RZ, PT ;  /* 0x000000ff0800720c */ /* 0x000fe20003f45070 */
[----:B0-----:R-:W-:-:S06]  /*0220*/  IMAD R6, R6, R0, R7 ;  /* 0x0000000006067224 */ /* 0x001fcc00078e0207 */
[----:B-1----:R-:W0:Y:S02]  /*0230*/  MUFU.RCP R4, R4 ;  /* 0x0000000400047308 */ /* 0x002e240000001000 */
[----:B0-----:R-:W-:-:S06]  /*0240*/  IADD3 R2, PT, PT, R4, 0xffffffe, RZ ;  /* 0x0ffffffe04027810 */ /* 0x001fcc0007ffe0ff */
[----:B------:R-:W0:Y:S08]  /*0250*/  I2F.U32.RP R4, R0 ;  /* 0x0000000000047306 */ /* 0x000e300000209000 */
[----:B------:R1:W2:Y:S08]  /*0260*/  F2I.FTZ.U32.TRUNC.NTZ R3, R2 ;  /* 0x0000000200037305 */ /* 0x0002b0000021f000 */
[----:B0-----:R-:W0:Y:S01]  /*0270*/  MUFU.RCP R4, R4 ;  /* 0x0000000400047308 */ /* 0x001e220000001000 */
[----:B-1----:R-:W-:-:S02]  /*0280*/  IMAD.MOV.U32 R2, RZ, RZ, RZ ;  /* 0x000000ffff027224 */ /* 0x002fc400078e00ff */
[----:B--2---:R-:W-:-:S04]  /*0290*/  IMAD.MOV R5, RZ, RZ, -R3 ;  /* 0x000000ffff057224 */ /* 0x004fc800078e0a03 */
[----:B------:R-:W-:-:S04]  /*02a0*/  IMAD R5, R5, R8, RZ ;  /* 0x0000000805057224 */ /* 0x000fc800078e02ff */
[----:B------:R-:W-:-:S04]  /*02b0*/  IMAD.HI.U32 R3, R3, R5, R2 ;  /* 0x0000000503037227 */ /* 0x000fc800078e0002 */
[----:B0-----:R-:W-:Y:S02]  /*02c0*/  VIADD R2, R4, 0xffffffe ;  /* 0x0ffffffe04027836 */ /* 0x001fe40000000000 */
[----:B------:R-:W-:-:S05]  /*02d0*/  IMAD.HI.U32 R5, R3, R6, RZ ;  /* 0x0000000603057227 */ /* 0x000fca00078e00ff */
[----:B------:R-:W-:-:S05]  /*02e0*/  IADD3 R3, PT, PT, -R5, RZ, RZ ;  /* 0x000000ff05037210 */ /* 0x000fca0007ffe1ff */
[----:B------:R-:W-:-:S05]  /*02f0*/  IMAD R3, R8, R3, R6 ;  /* 0x0000000308037224 */ /* 0x000fca00078e0206 */
[----:B------:R-:W-:-:S13]  /*0300*/  ISETP.GE.U32.AND P0, PT, R3, R8, PT ;  /* 0x000000080300720c */ /* 0x000fda0003f06070 */
[----:B------:R-:W-:Y:S01]  /*0310*/  @P0 IMAD.IADD R3, R3, 0x1, -R8 ;  /* 0x0000000103030824 */ /* 0x000fe200078e0a08 */
[----:B------:R-:W-:-:S04]  /*0320*/  @P0 IADD3 R5, PT, PT, R5, 0x1, RZ ;  /* 0x0000000105050810 */ /* 0x000fc80007ffe0ff */
[----:B------:R-:W-:Y:S02]  /*0330*/  ISETP.GE.U32.AND P1, PT, R3, R8, PT ;  /* 0x000000080300720c */ /* 0x000fe40003f26070 */
[----:B------:R0:W1:Y:S02]  /*0340*/  F2I.FTZ.U32.TRUNC.NTZ R3, R2 ;  /* 0x0000000200037305 */ /* 0x000064000021f000 */
[----:B0-----:R-:W-:-:S09]  /*0350*/  MOV R2, RZ ;  /* 0x000000ff00027202 */ /* 0x001fd20000000f00 */
[----:B------:R-:W-:Y:S01]  /*0360*/  @P1 VIADD R5, R5, 0x1 ;  /* 0x0000000105051836 */ /* 0x000fe20000000000 */
[----:B------:R-:W-:Y:S02]  /*0370*/  @!P2 LOP3.LUT R5, RZ, R8, RZ, 0x33, !PT ;  /* 0x00000008ff05a212 */ /* 0x000fe400078e33ff */
[----:B------:R-:W-:Y:S02]  /*0380*/  ISETP.NE.U32.AND P1, PT, R0, RZ, PT ;  /* 0x000000ff0000720c */ /* 0x000fe40003f25070 */
[----:B-1----:R-:W-:Y:S01]  /*0390*/  IADD3 R9, PT, PT, RZ, -R3, RZ ;  /* 0x80000003ff097210 */ /* 0x002fe20007ffe0ff */
[----:B------:R-:W-:-:S04]  /*03a0*/  IMAD.MOV R7, RZ, RZ, -R5 ;  /* 0x000000ffff077224 */ /* 0x000fc800078e0a05 */
[----:B------:R-:W-:Y:S02]  /*03b0*/  IMAD R9, R9, R0, RZ ;  /* 0x0000000009097224 */ /* 0x000fe400078e02ff */
[----:B------:R-:W-:Y:S02]  /*03c0*/  IMAD R6, R8, R7, R6 ;  /* 0x0000000708067224 */ /* 0x000fe400078e0206 */
[----:B------:R-:W-:-:S04]  /*03d0*/  IMAD.HI.U32 R2, R3, R9, R2 ;  /* 0x0000000903027227 */ /* 0x000fc800078e0002 */
[----:B------:R-:W-:-:S04]  /*03e0*/  IMAD.IADD R5, R5, 0x1, R6 ;  /* 0x0000000105057824 */ /* 0x000fc800078e0206 */
[----:B------:R-:W-:-:S05]  /*03f0*/  IMAD.HI.U32 R2, R2, R5, RZ ;  /* 0x0000000502027227 */ /* 0x000fca00078e00ff */
[----:B------:R-:W-:-:S05]  /*0400*/  IADD3 R2, PT, PT, -R2, RZ, RZ ;  /* 0x000000ff02027210 */ /* 0x000fca0007ffe1ff */
[----:B------:R-:W-:-:S05]  /*0410*/  IMAD R7, R0, R2, R5 ;  /* 0x0000000200077224 */ /* 0x000fca00078e0205 */
[----:B------:R-:W-:-:S13]  /*0420*/  ISETP.GE.U32.AND P0, PT, R7, R0, PT ;  /* 0x000000000700720c */ /* 0x000fda0003f06070 */
[----:B------:R-:W-:-:S05]  /*0430*/  @P0 IMAD.IADD R7, R7, 0x1, -R0 ;  /* 0x0000000107070824 */ /* 0x000fca00078e0a00 */
[----:B------:R-:W-:-:S13]  /*0440*/  ISETP.GE.U32.AND P0, PT, R7, R0, PT ;  /* 0x000000000700720c */ /* 0x000fda0003f06070 */
[-C--:B------:R-:W-:Y:S02]  /*0450*/  @P0 IADD3 R7, PT, PT, R7, -R0.reuse, RZ ;  /* 0x8000000007070210 */ /* 0x080fe40007ffe0ff */
[----:B------:R-:W-:-:S07]  /*0460*/  @!P1 LOP3.LUT R7, RZ, R0, RZ, 0x33, !PT ;  /* 0x00000000ff079212 */ /* 0x000fce00078e33ff */
.L_x_13:
[----:B------:R-:W0:Y:S02]  /*0470*/  LDC R0, c[0x0][0x398] ;  /* 0x0000e600ff007b82 */ /* 0x000e240000000800 */
[----:B0-----:R-:W-:-:S13]  /*0480*/  ISETP.GE.AND P0, PT, R0, 0x1, PT ;  /* 0x000000010000780c */ /* 0x001fda0003f06270 */
[----:B------:R-:W-:Y:S05]  /*0490*/  @!P0 EXIT ;  /* 0x000000000000894d */ /* 0x000fea0003800000 */
[----:B------:R-:W0:Y:S01]  /*04a0*/  S2R R9, SR_CgaCtaId ;  /* 0x0000000000097919 */ /* 0x000e220000008800 */
[----:B------:R-:W1:Y:S01]  /*04b0*/  LDC.64 R4, c[0x0][0x388] ;  /* 0x0000e200ff047b82 */ /* 0x000e620000000a00 */
[C---:B------:R-:W-:Y:S01]  /*04c0*/  ISETP.GE.U32.AND P0, PT, R0.reuse, 0x10, PT ;  /* 0x000000100000780c */ /* 0x040fe20003f06070 */
[----:B------:R-:W2:Y:S01]  /*04d0*/  LDCU.64 UR4, c[0x0][0x358] ;  /* 0x00006b00ff0477ac */ /* 0x000ea20008000a00 */
[----:B------:R-:W3:Y:S01]  /*04e0*/  S2R R13, SR_TID.X ;  /* 0x00000000000d7919 */ /* 0x000ee20000002100 */
[----:B------:R-:W-:Y:S02]  /*04f0*/  MOV R8, 0x400 ;  /* 0x0000040000087802 */ /* 0x000fe40000000f00 */
[----:B------:R-:W-:Y:S01]  /*0500*/  LOP3.LUT R14, R0, 0xf, RZ, 0xc0, !PT ;  /* 0x0000000f000e7812 */ /* 0x000fe200078ec0ff */
[----:B------:R-:W4:Y:S01]  /*0510*/  S2R R15, SR_TID.Y ;  /* 0x00000000000f7919 */ /* 0x000f220000002200 */
[----:B------:R-:W5:Y:S02]  /*0520*/  LDC.64 R2, c[0x0][0x380] ;  /* 0x0000e000ff027b82 */ /* 0x000f640000000a00 */
[----:B------:R-:W-:-:S02]  /*0530*/  ISETP.NE.AND P1, PT, R14, RZ, PT ;  /* 0x000000ff0e00720c */ /* 0x000fc40003f25270 */
[----:B0-----:R-:W-:Y:S01]  /*0540*/  LEA R9, R9, R8, 0x18 ;  /* 0x0000000809097211 */ /* 0x001fe200078ec0ff */
[----:B---3--:R-:W-:Y:S01]  /*0550*/  IMAD R8, R7, 0x10, R13 ;  /* 0x0000001007087824 */ /* 0x008fe200078e020d */
[----:B------:R-:W-:-:S03]  /*0560*/  LEA R12, R6, R13, 0x4 ;  /* 0x0000000d060c7211 */ /* 0x000fc600078e20ff */
[----:B------:R-:W-:Y:S01]  /*0570*/  IMAD R10, R13, 0x44, R9 ;  /* 0x000000440d0a7824 */ /* 0x000fe200078e0209 */
[----:B----4-:R-:W-:Y:S01]  /*0580*/  LEA R11, R7, R15, 0x4 ;  /* 0x0000000f070b7211 */ /* 0x010fe200078e20ff */
[----:B------:R-:W-:Y:S02]  /*0590*/  IMAD R7, R6, 0x10, R15 ;  /* 0x0000001006077824 */ /* 0x000fe400078e020f */
[----:B------:R-:W-:Y:S02]  /*05a0*/  IMAD R6, R15, 0x44, R9 ;  /* 0x000000440f067824 */ /* 0x000fe400078e0209 */
[----:B------:R-:W-:Y:S01]  /*05b0*/  IMAD R9, R7, UR6, R8 ;  /* 0x0000000607097c24 */ /* 0x000fe2000f8e0208 */
[----:B------:R-:W-:Y:S01]  /*05c0*/  LEA R7, R15, R10, 0x2 ;  /* 0x0000000a0f077211 */ /* 0x000fe200078e10ff */
[----:B------:R-:W-:Y:S02]  /*05d0*/  IMAD R11, R11, UR7, R12 ;  /* 0x000000070b0b7c24 */ /* 0x000fe4000f8e020c */
[----:B------:R-:W-:-:S02]  /*05e0*/  IMAD R6, R13, 0x4, R6 ;  /* 0x000000040d067824 */ /* 0x000fc400078e0206 */
[----:B-1----:R-:W-:-:S04]  /*05f0*/  IMAD.WIDE R4, R9, 0x4, R4 ;  /* 0x0000000409047825 */ /* 0x002fc800078e0204 */
[----:B-----5:R-:W-:Y:S01]  /*0600*/  IMAD.WIDE R2, R11, 0x4, R2 ;  /* 0x000000040b027825 */ /* 0x020fe200078e0202 */
[----:B--2---:R-:W-:Y:S06]  /*0610*/  @!P0 BRA `(.L_x_14) ;  /* 0x0000000400548947 */ /* 0x004fec0003800000 */
[----:B------:R-:W-:-:S05]  /*0620*/  LOP3.LUT R8, R0, 0x7ffffff0, RZ, 0xc0, !PT ;  /* 0x7ffffff000087812 */ /* 0x000fca00078ec0ff */
[----:B------:R-:W-:-:S07]  /*0630*/  IMAD.MOV R8, RZ, RZ, -R8 ;  /* 0x000000ffff087224 */ /* 0x000fce00078e0a08 */
.L_x_15:
[----:B------:R-:W2:Y:S04]  /*0640*/  LDG.E R9, desc[UR4][R4.64] ;  /* 0x0000000404097981 */ /* 0x000ea8000c1e1900 */
[----:B--2---:R-:W-:Y:S01]  /*0650*/  STS [R6], R9 ;  /* 0x0000000906007388 */ /* 0x004fe20000000800 */
[----:B------:R-:W-:Y:S06]  /*0660*/  BAR.SYNC.DEFER_BLOCKING 0x0 ;  /* 0x0000000000007b1d */ /* 0x000fec0000010000 */
[----:B0-----:R-:W0:Y:S04]  /*0670*/  LDS R11, [R7] ;  /* 0x00000000070b7984 */ /* 0x001e280000000800 */
        /* <DEDUP_REMOVED lines=72> */
[----:B------:R-:W-:-:S04]  /*0b00*/  IADD3 R8, PT, PT, R8, 0x10, RZ ;  /* 0x0000001008087810 */ /* 0x000fc80007ffe0ff */
[----:B------:R-:W-:Y:S01]  /*0b10*/  ISETP.NE.AND P0, PT, R8, RZ, PT ;  /* 0x000000ff0800720c */ /* 0x000fe20003f05270 */
[----:B--2---:R-:W-:Y:S01]  /*0b20*/  STS [R6], R9 ;  /* 0x0000000906007388 */ /* 0x004fe20000000800 */
[----:B------:R-:W-:Y:S06]  /*0b30*/  BAR.SYNC.DEFER_BLOCKING 0x0 ;  /* 0x0000000000007b1d */ /* 0x000fec0000010000 */
[----:B------:R-:W0:Y:S04]  /*0b40*/  LDS R11, [R7] ;  /* 0x00000000070b7984 */ /* 0x000e280000000800 */
[----:B0-----:R0:W-:Y:S01]  /*0b50*/  STG.E desc[UR4][R2.64], R11 ;  /* 0x0000000b02007986 */ /* 0x0011e2000c101904 */
[----:B------:R-:W-:Y:S05]  /*0b60*/  @P0 BRA `(.L_x_15) ;  /* 0xfffffff800b40947 */ /* 0x000fea000383ffff */
.L_x_14:
[----:B------:R-:W-:Y:S05]  /*0b70*/  @!P1 EXIT ;  /* 0x000000000000994d */ /* 0x000fea0003800000 */
[----:B------:R-:W-:Y:S02]  /*0b80*/  ISETP.GE.U32.AND P0, PT, R14, 0x8, PT ;  /* 0x000000080e00780c */ /* 0x000fe40003f06070 */
[----:B------:R-:W-:-:S04]  /*0b90*/  LOP3.LUT R8, R0, 0x7, RZ, 0xc0, !PT ;  /* 0x0000000700087812 */ /* 0x000fc800078ec0ff */
[----:B------:R-:W-:-:S07]  /*0ba0*/  ISETP.NE.AND P1, PT, R8, RZ, PT ;  /* 0x000000ff0800720c */ /* 0x000fce0003f25270 */
[----:B------:R-:W-:Y:S06]  /*0bb0*/  @!P0 BRA `(.L_x_16) ;  /* 0x0000000000a08947 */ /* 0x000fec0003800000 */
        /* <DEDUP_REMOVED lines=40> */
.L_x_16:
[----:B------:R-:W-:Y:S05]  /*0e40*/  @!P1 EXIT ;  /* 0x000000000000994d */ /* 0x000fea0003800000 */
[----:B------:R-:W-:Y:S02]  /*0e50*/  ISETP.GE.U32.AND P0, PT, R8, 0x4, PT ;  /* 0x000000040800780c */ /* 0x000fe40003f06070 */
[----:B------:R-:W-:-:S04]  /*0e60*/  LOP3.LUT R0, R0, 0x3, RZ, 0xc0, !PT ;  /* 0x0000000300007812 */ /* 0x000fc800078ec0ff */
[----:B------:R-:W-:-:S07]  /*0e70*/  ISETP.NE.AND P1, PT, R0, RZ, PT ;  /* 0x000000ff0000720c */ /* 0x000fce0003f25270 */
[----:B------:R-:W-:Y:S06]  /*0e80*/  @!P0 BRA `(.L_x_17) ;  /* 0x0000000000508947 */ /* 0x000fec0003800000 */
[----:B-1----:R-:W2:Y:S04]  /*0e90*/  LDG.E R9, desc[UR4][R4.64] ;  /* 0x0000000404097981 */ /* 0x002ea8000c1e1900 */
        /* <DEDUP_REMOVED lines=19> */
.L_x_17:
[----:B------:R-:W-:Y:S05]  /*0fd0*/  @!P1 EXIT ;  /* 0x000000000000994d */ /* 0x000fea0003800000 */
[----:B------:R-:W-:-:S07]  /*0fe0*/  IMAD.MOV R0, RZ, RZ, -R0 ;  /* 0x000000ffff007224 */ /* 0x000fce00078e0a00 */
.L_x_18:
[----:B-1-3--:R-:W3:Y:S01]  /*0ff0*/  LDG.E R9, desc[UR4][R4.64] ;  /* 0x0000000404097981 */ /* 0x00aee2000c1e1900 */
[----:B------:R-:W-:-:S04]  /*1000*/  IADD3 R0, PT, PT, R0, 0x1, RZ ;  /* 0x0000000100007810 */ /* 0x000fc80007ffe0ff */
[----:B------:R-:W-:Y:S01]  /*1010*/  ISETP.NE.AND P0, PT, R0, RZ, PT ;  /* 0x000000ff0000720c */ /* 0x000fe20003f05270 */
[----:B---3--:R-:W-:Y:S01]  /*1020*/  STS [R6], R9 ;  /* 0x0000000906007388 */ /* 0x008fe20000000800 */
[----:B------:R-:W-:Y:S06]  /*1030*/  BAR.SYNC.DEFER_BLOCKING 0x0 ;  /* 0x0000000000007b1d */ /* 0x000fec0000010000 */
[----:B0-----:R-:W0:Y:S04]  /*1040*/  LDS R11, [R7] ;  /* 0x00000000070b7984 */ /* 0x001e280000000800 */
[----:B0-----:R3:W-:Y:S01]  /*1050*/  STG.E desc[UR4][R2.64], R11 ;  /* 0x0000000b02007986 */ /* 0x0017e2000c101904 */
[----:B------:R-:W-:Y:S05]  /*1060*/  @P0 BRA `(.L_x_18) ;  /* 0xfffffffc00e00947 */ /* 0x000fea000383ffff */
[----:B------:R-:W-:Y:S05]  /*1070*/  EXIT ;  /* 0x000000000000794d */ /* 0x000fea0003800000 */
.L_x_19:
        /* <DEDUP_REMOVED lines=16> */
.L_x_87:


//--------------------- .text._Z24transposeNoBankConflictsPfS_iii --------------------------
	.section	.text._Z24transposeNoBankConflictsPfS_iii,"ax",@progbits
	.align	128
        .global         _Z24transposeNoBankConflictsPfS_iii
        .type           _Z24transposeNoBankConflictsPfS_iii,@function
        .size           _Z24transposeNoBankConflictsPfS_iii,(.L_x_88 - _Z24transposeNoBankConflictsPfS_iii)
        .other          _Z24transposeNoBankConflictsPfS_iii,@"STO_CUDA_ENTRY STV_DEFAULT"
_Z24transposeNoBankConflictsPfS_iii:
.text._Z24transposeNoBankConflictsPfS_iii:
[----:B------:R-:W0:Y:S08]  /*0000*/  LDC R1, c[0x0][0x37c] ;  /* 0x0000df00ff017b82 */ /* 0x000e300000000800 */
[----:B------:R-:W1:Y:S01]  /*0010*/  LDC R27, c[0x0][0x398] ;  /* 0x0000e600ff1b7b82 */ /* 0x000e620000000800 */
[----:B------:R-:W2:Y:S01]  /*0020*/  LDCU UR4, c[0x0][0x2f8] ;  /* 0x00005f00ff0477ac */ /* 0x000ea20008000800 */
[----:B0-----:R-:W-:-:S05]  /*0030*/  VIADD R1, R1, 0xfffffff0 ;  /* 0xfffffff001017836 */ /* 0x001fca0000000000 */
[----:B--2---:R-:W-:Y:S02]  /*0040*/  IADD3 R2, P0, PT, R1, UR4, RZ ;  /* 0x0000000401027c10 */ /* 0x004fe4000ff1e0ff */
[----:B-1----:R-:W-:-:S13]  /*0050*/  ISETP.GE.AND P1, PT, R27, 0x1, PT ;  /* 0x000000011b00780c */ /* 0x002fda0003f26270 */
[----:B------:R-:W-:Y:S05]  /*0060*/  @!P1 EXIT ;  /* 0x000000000000994d */ /* 0x000fea0003800000 */
[----:B------:R-:W0:Y:S01]  /*0070*/  S2R R5, SR_CTAID.X ;  /* 0x0000000000057919 */ /* 0x000e220000002500 */
[----:B------:R-:W1:Y:S01]  /*0080*/  LDC.64 R28, c[0x0][0x388] ;  /* 0x0000e200ff1c7b82 */ /* 0x000e620000000a00 */
[----:B------:R-:W2:Y:S01]  /*0090*/  LDCU.64 UR6, c[0x0][0x390] ;  /* 0x00007200ff0677ac */ /* 0x000ea20008000a00 */
[----:B------:R-:W-:Y:S01]  /*00a0*/  ISETP.GE.U32.AND P1, PT, R27, 0x10, PT ;  /* 0x000000101b00780c */ /* 0x000fe20003f26070 */
[----:B------:R-:W0:Y:S01]  /*00b0*/  S2R R18, SR_TID.X ;  /* 0x0000000000127919 */ /* 0x000e220000002100 */
[----:B------:R-:W-:Y:S01]  /*00c0*/  MOV R4, 0x400 ;  /* 0x0000040000047802 */ /* 0x000fe20000000f00 */
[----:B------:R-:W3:Y:S01]  /*00d0*/  LDCU UR4, c[0x0][0x2fc] ;  /* 0x00005f80ff0477ac */ /* 0x000ee20008000800 */
[----:B------:R-:W4:Y:S02]  /*00e0*/  S2R R19, SR_TID.Y ;  /* 0x0000000000137919 */ /* 0x000f240000002200 */
[----:B------:R-:W5:Y:S01]  /*00f0*/  LDC.64 R16, c[0x0][0x380] ;  /* 0x0000e000ff107b82 */ /* 0x000f620000000a00 */
[----:B------:R-:W0:Y:S01]  /*0100*/  LDCU.64 UR36, c[0x0][0x358] ;  /* 0x00006b00ff2477ac */ /* 0x000e220008000a00 */
[----:B------:R-:W2:Y:S01]  /*0110*/  S2R R6, SR_CTAID.Y ;  /* 0x0000000000067919 */ /* 0x000ea20000002600 */
[----:B------:R-:W2:Y:S01]  /*0120*/  S2R R7, SR_CgaCtaId ;  /* 0x0000000000077919 */ /* 0x000ea20000008800 */
[----:B---3--:R-:W-:Y:S01]  /*0130*/  IADD3.X R22, PT, PT, RZ, UR4, RZ, P0, !PT ;  /* 0x00000004ff167c10 */ /* 0x008fe200087fe4ff */
[C---:B0-----:R-:W-:Y:S01]  /*0140*/  IMAD R3, R5.reuse, 0x10, R18 ;  /* 0x0000001005037824 */ /* 0x041fe200078e0212 */
[----:B----4-:R-:W-:Y:S01]  /*0150*/  LEA R5, R5, R19, 0x4 ;  /* 0x0000001305057211 */ /* 0x010fe200078e20ff */
[----:B--2---:R-:W-:-:S02]  /*0160*/  IMAD R0, R6, 0x10, R19 ;  /* 0x0000001006007824 */ /* 0x004fc400078e0213 */
[----:B------:R-:W-:Y:S01]  /*0170*/  IMAD R6, R6, 0x10, R18 ;  /* 0x0000001006067824 */ /* 0x000fe200078e0212 */
[----:B------:R-:W-:Y:S01]  /*0180*/  LEA R4, R7, R4, 0x18 ;  /* 0x0000000407047211 */ /* 0x000fe200078ec0ff */
[----:B------:R-:W-:Y:S02]  /*0190*/  IMAD R3, R0, UR6, R3 ;  /* 0x0000000600037c24 */ /* 0x000fe4000f8e0203 */
[----:B------:R-:W-:Y:S02]  /*01a0*/  IMAD R5, R5, UR7, R6 ;  /* 0x0000000705057c24 */ /* 0x000fe4000f8e0206 */
[--C-:B------:R-:W-:Y:S02]  /*01b0*/  IMAD R23, R19, 0x44, R4.reuse ;  /* 0x0000004413177824 */ /* 0x100fe400078e0204 */
[----:B------:R-:W-:Y:S02]  /*01c0*/  IMAD R24, R18, 0x44, R4 ;  /* 0x0000004412187824 */ /* 0x000fe400078e0204 */
[----:B-1----:R-:W-:-:S04]  /*01d0*/  IMAD.WIDE R28, R3, 0x4, R28 ;  /* 0x00000004031c7825 */ /* 0x002fc800078e021c */
[----:B-----5:R-:W-:-:S04]  /*01e0*/  IMAD.WIDE R16, R5, 0x4, R16 ;  /* 0x0000000405107825 */ /* 0x020fc800078e0210 */
[----:B------:R-:W-:Y:S02]  /*01f0*/  IMAD R23, R18, 0x4, R23 ;  /* 0x0000000412177824 */ /* 0x000fe400078e0217 */
[----:B------:R-:W-:Y:S01]  /*0200*/  IMAD R24, R19, 0x4, R24 ;  /* 0x0000000413187824 */ /* 0x000fe200078e0218 */
[----:B------:R-:W-:Y:S06]  /*0210*/  @!P1 BRA `(.L_x_20) ;  /* 0x00000010002c9947 */ /* 0x000fec0003800000 */
[----:B------:R-:W-:-:S04]  /*0220*/  LOP3.LUT R27, R27, 0x7ffffff0, RZ, 0xc0, !PT ;  /* 0x7ffffff01b1b7812 */ /* 0x000fc800078ec0ff */
[----:B------:R-:W-:-:S07]  /*0230*/  IADD3 R27, PT, PT, -R27, RZ, RZ ;  /* 0x000000ff1b1b7210 */ /* 0x000fce0007ffe1ff */
.L_x_37:
[----:B0-----:R-:W0:Y:S01]  /*0240*/  LDCU UR4, c[0x0][0x2f8] ;  /* 0x00005f00ff0477ac */ /* 0x001e220008000800 */
[----:B------:R-:W-:Y:S01]  /*0250*/  MOV R8, 0x8 ;  /* 0x0000000800087802 */ /* 0x000fe20000000f00 */
[----:B------:R-:W-:Y:S02]  /*0260*/  IMAD.MOV.U32 R6, RZ, RZ, R2 ;  /* 0x000000ffff067224 */ /* 0x000fe400078e0002 */
[----:B------:R-:W-:-:S03]  /*0270*/  IMAD.MOV.U32 R7, RZ, RZ, R22 ;  /* 0x000000ffff077224 */ /* 0x000fc600078e0016 */
[----:B------:R-:W1:Y:S01]  /*0280*/  LDC.64 R8, c[0x4][R8] ;  /* 0x0100000008087b82 */ /* 0x000e620000000a00 */
[----:B0-----:R-:W-:Y:S01]  /*0290*/  VIADD R0, R2, -UR4 ;  /* 0x8000000402007c36 */ /* 0x001fe20008000000 */
[----:B------:R-:W0:Y:S04]  /*02a0*/  LDCU.64 UR4, c[0x4][URZ] ;  /* 0x01000000ff0477ac */ /* 0x000e280008000a00 */
[----:B------:R2:W-:Y:S04]  /*02b0*/  STL.64 [R0], R18 ;  /* 0x0000001200007387 */ /* 0x0005e80000100a00 */
[----:B------:R2:W-:Y:S01]  /*02c0*/  STL [R0+0x8], RZ ;  /* 0x000008ff00007387 */ /* 0x0005e20000100800 */
[----:B0-----:R-:W-:Y:S01]  /*02d0*/  IMAD.U32 R4, RZ, RZ, UR4 ;  /* 0x00000004ff047e24 */ /* 0x001fe2000f8e00ff */
[----:B--2---:R-:W-:-:S07]  /*02e0*/  MOV R5, UR5 ;  /* 0x0000000500057c02 */ /* 0x004fce0008000f00 */
[----:B------:R-:W-:-:S07]  /*02f0*/  LEPC R20, `(.L_x_21) ;  /* 0x000000001014794e */ /* 0x000fce0000000000 */
[----:B-1----:R-:W-:Y:S05]  /*0300*/  CALL.ABS.NOINC R8 ;  /* 0x0000000008007343 */ /* 0x002fea0003c00000 */
.L_x_21:
[----:B------:R-:W2:Y:S01]  /*0310*/  LDG.E R0, desc[UR36][R28.64] ;  /* 0x000000241c007981 */ /* 0x000ea2000c1e1900 */
[----:B------:R-:W0:Y:S01]  /*0320*/  LDCU UR4, c[0x0][0x2f8] ;  /* 0x00005f00ff0477ac */ /* 0x000e220008000800 */
[----:B------:R-:W-:Y:S01]  /*0330*/  MOV R26, 0x8 ;  /* 0x00000008001a7802 */ /* 0x000fe20000000f00 */
[----:B------:R-:W-:Y:S01]  /*0340*/  IMAD.MOV.U32 R7, RZ, RZ, R22 ;  /* 0x000000ffff077224 */ /* 0x000fe200078e0016 */
[----:B------:R-:W-:Y:S02]  /*0350*/  MOV R6, R2 ;  /* 0x0000000200067202 */ /* 0x000fe40000000f00 */
[----:B------:R1:W3:Y:S01]  /*0360*/  LDC.64 R8, c[0x4][R26] ;  /* 0x010000001a087b82 */ /* 0x0002e20000000a00 */
[----:B0-----:R-:W-:Y:S01]  /*0370*/  IADD3 R25, PT, PT, R2, -UR4, RZ ;  /* 0x8000000402197c10 */ /* 0x001fe2000fffe0ff */
[----:B------:R-:W-:Y:S05]  /*0380*/  WARPSYNC.ALL ;  /* 0x0000000000007948 */ /* 0x000fea0003800000 */
[----:B------:R-:W-:Y:S01]  /*0390*/  STL.64 [R25], R18 ;  /* 0x0000001219007387 */ /* 0x000fe20000100a00 */
[----:B------:R-:W0:Y:S03]  /*03a0*/  LDCU.64 UR4, c[0x4][URZ] ;  /* 0x01000000ff0477ac */ /* 0x000e260008000a00 */
[----:B------:R-:W-:Y:S01]  /*03b0*/  STL [R25+0x8], RZ ;  /* 0x000008ff19007387 */ /* 0x000fe20000100800 */
[----:B0-----:R-:W-:-:S02]  /*03c0*/  IMAD.U32 R4, RZ, RZ, UR4 ;  /* 0x00000004ff047e24 */ /* 0x001fc4000f8e00ff */
[----:B------:R-:W-:Y:S01]  /*03d0*/  IMAD.U32 R5, RZ, RZ, UR5 ;  /* 0x00000005ff057e24 */ /* 0x000fe2000f8e00ff */
[----:B--2---:R-:W-:Y:S01]  /*03e0*/  STS [R23], R0 ;  /* 0x0000000017007388 */ /* 0x004fe20000000800 */
[----:B------:R-:W-:Y:S06]  /*03f0*/  BAR.SYNC.DEFER_BLOCKING 0x0 ;  /* 0x0000000000007b1d */ /* 0x000fec0000010000 */
[----:B------:R-:W0:Y:S04]  /*0400*/  LDS R3, [R24] ;  /* 0x0000000018037984 */ /* 0x000e280000000800 */
[----:B0--3--:R1:W-:Y:S02]  /*0410*/  STG.E desc[UR36][R16.64], R3 ;  /* 0x0000000310007986 */ /* 0x0093e4000c101924 */
[----:B------:R-:W-:-:S07]  /*0420*/  LEPC R20, `(.L_x_22) ;  /* 0x000000001014794e */ /* 0x000fce0000000000 */
[----:B-1----:R-:W-:Y:S05]  /*0430*/  CALL.ABS.NOINC R8 ;  /* 0x0000000008007343 */ /* 0x002fea0003c00000 */
.L_x_22:
[----:B------:R-:W2:Y:S01]  /*0440*/  LDG.E R0, desc[UR36][R28.64] ;  /* 0x000000241c007981 */ /* 0x000ea2000c1e1900 */
[----:B------:R-:W-:Y:S05]  /*0450*/  WARPSYNC.ALL ;  /* 0x0000000000007948 */ /* 0x000fea0003800000 */
[----:B------:R-:W-:Y:S01]  /*0460*/  STL.64 [R25], R18 ;  /* 0x0000001219007387 */ /* 0x000fe20000100a00 */
[----:B------:R0:W1:Y:S01]  /*0470*/  LDC.64 R8, c[0x4][R26] ;  /* 0x010000001a087b82 */ /* 0x0000620000000a00 */
[----:B------:R-:W3:Y:S01]  /*0480*/  LDCU.64 UR4, c[0x4][URZ] ;  /* 0x01000000ff0477ac */ /* 0x000ee20008000a00 */
[----:B------:R-:W-:Y:S01]  /*0490*/  IMAD.MOV.U32 R6, RZ, RZ, R2 ;  /* 0x000000ffff067224 */ /* 0x000fe200078e0002 */
[----:B------:R-:W-:Y:S01]  /*04a0*/  STL [R25+0x8], RZ ;  /* 0x000008ff19007387 */ /* 0x000fe20000100800 */
[----:B------:R-:W-:-:S02]  /*04b0*/  IMAD.MOV.U32 R7, RZ, RZ, R22 ;  /* 0x000000ffff077224 */ /* 0x000fc400078e0016 */
[----:B---3--:R-:W-:Y:S01]  /*04c0*/  IMAD.U32 R4, RZ, RZ, UR4 ;  /* 0x00000004ff047e24 */ /* 0x008fe2000f8e00ff */
[----:B------:R-:W-:Y:S01]  /*04d0*/  MOV R5, UR5 ;  /* 0x0000000500057c02 */ /* 0x000fe20008000f00 */
[----:B--2---:R-:W-:Y:S01]  /*04e0*/  STS [R23], R0 ;  /* 0x0000000017007388 */ /* 0x004fe20000000800 */
[----:B------:R-:W-:Y:S06]  /*04f0*/  BAR.SYNC.DEFER_BLOCKING 0x0 ;  /* 0x0000000000007b1d */ /* 0x000fec0000010000 */
[----:B------:R-:W2:Y:S04]  /*0500*/  LDS R3, [R24] ;  /* 0x0000000018037984 */ /* 0x000ea80000000800 */
[----:B-12---:R0:W-:Y:S02]  /*0510*/  STG.E desc[UR36][R16.64], R3 ;  /* 0x0000000310007986 */ /* 0x0061e4000c101924 */
[----:B------:R-:W-:-:S07]  /*0520*/  LEPC R20, `(.L_x_23) ;  /* 0x000000001014794e */ /* 0x000fce0000000000 */
[----:B0-----:R-:W-:Y:S05]  /*0530*/  CALL.ABS.NOINC R8 ;  /* 0x0000000008007343 */ /* 0x001fea0003c00000 */
.L_x_23:
[----:B------:R-:W2:Y:S01]  /*0540*/  LDG.E R0, desc[UR36][R28.64] ;  /* 0x000000241c007981 */ /* 0x000ea2000c1e1900 */
[----:B------:R-:W-:Y:S05]  /*0550*/  WARPSYNC.ALL ;  /* 0x0000000000007948 */ /* 0x000fea0003800000 */
[----:B------:R-:W-:Y:S01]  /*0560*/  STL.64 [R25], R18 ;  /* 0x0000001219007387 */ /* 0x000fe20000100a00 */
[----:B------:R0:W1:Y:S01]  /*0570*/  LDC.64 R8, c[0x4][R26] ;  /* 0x010000001a087b82 */ /* 0x0000620000000a00 */
[----:B------:R-:W3:Y:S01]  /*0580*/  LDCU.64 UR4, c[0x4][URZ] ;  /* 0x01000000ff0477ac */ /* 0x000ee20008000a00 */
[----:B------:R-:W-:Y:S01]  /*0590*/  IMAD.MOV.U32 R6, RZ, RZ, R2 ;  /* 0x000000ffff067224 */ /* 0x000fe200078e0002 */
[----:B------:R-:W-:Y:S01]  /*05a0*/  STL [R25+0x8], RZ ;  /* 0x000008ff19007387 */ /* 0x000fe20000100800 */
[----:B------:R-:W-:-:S02]  /*05b0*/  MOV R7, R22 ;  /* 0x0000001600077202 */ /* 0x000fc40000000f00 */
[----:B---3--:R-:W-:Y:S01]  /*05c0*/  MOV R4, UR4 ;  /* 0x0000000400047c02 */ /* 0x008fe20008000f00 */
[----:B------:R-:W-:Y:S01]  /*05d0*/  IMAD.U32 R5, RZ, RZ, UR5 ;  /* 0x00000005ff057e24 */ /* 0x000fe2000f8e00ff */
[----:B--2---:R-:W-:Y:S01]  /*05e0*/  STS [R23], R0 ;  /* 0x0000000017007388 */ /* 0x004fe20000000800 */
[----:B------:R-:W-:Y:S06]  /*05f0*/  BAR.SYNC.DEFER_BLOCKING 0x0 ;  /* 0x0000000000007b1d */ /* 0x000fec0000010000 */
[----:B------:R-:W2:Y:S04]  /*0600*/  LDS R3, [R24] ;  /* 0x0000000018037984 */ /* 0x000ea80000000800 */
[----:B-12---:R0:W-:Y:S02]  /*0610*/  STG.E desc[UR36][R16.64], R3 ;  /* 0x0000000310007986 */ /* 0x0061e4000c101924 */
[----:B------:R-:W-:-:S07]  /*0620*/  LEPC R20, `(.L_x_24) ;  /* 0x000000001014794e */ /* 0x000fce0000000000 */
[----:B0-----:R-:W-:Y:S05]  /*0630*/  CALL.ABS.NOINC R8 ;  /* 0x0000000008007343 */ /* 0x001fea0003c00000 */
.L_x_24:
[----:B------:R-:W2:Y:S01]  /*0640*/  LDG.E R0, desc[UR36][R28.64] ;  /* 0x000000241c007981 */ /* 0x000ea2000c1e1900 */
[----:B------:R-:W-:Y:S05]  /*0650*/  WARPSYNC.ALL ;  /* 0x0000000000007948 */ /* 0x000fea0003800000 */
[----:B------:R-:W-:Y:S01]  /*0660*/  STL.64 [R25], R18 ;  /* 0x0000001219007387 */ /* 0x000fe20000100a00 */
[----:B------:R0:W1:Y:S01]  /*0670*/  LDC.64 R8, c[0x4][R26] ;  /* 0x010000001a087b82 */ /* 0x0000620000000a00 */
[----:B------:R-:W3:Y:S01]  /*0680*/  LDCU.64 UR4, c[0x4][URZ] ;  /* 0x01000000ff0477ac */ /* 0x000ee20008000a00 */
[----:B------:R-:W-:Y:S01]  /*0690*/  MOV R6, R2 ;  /* 0x0000000200067202 */ /* 0x000fe20000000f00 */
[----:B------:R-:W-:Y:S01]  /*06a0*/  STL [R25+0x8], RZ ;  /* 0x000008ff19007387 */ /* 0x000fe20000100800 */
[----:B------:R-:W-:-:S02]  /*06b0*/  IMAD.MOV.U32 R7, RZ, RZ, R22 ;  /* 0x000000ffff077224 */ /* 0x000fc400078e0016 */
[----:B---3--:R-:W-:Y:S02]  /*06c0*/  IMAD.U32 R4, RZ, RZ, UR4 ;  /* 0x00000004ff047e24 */ /* 0x008fe4000f8e00ff */
[----:B------:R-:W-:Y:S01]  /*06d0*/  IMAD.U32 R5, RZ, RZ, UR5 ;  /* 0x00000005ff057e24 */ /* 0x000fe2000f8e00ff */
[----:B--2---:R-:W-:Y:S01]  /*06e0*/  STS [R23], R0 ;  /* 0x0000000017007388 */ /* 0x004fe20000000800 */
[----:B------:R-:W-:Y:S06]  /*06f0*/  BAR.SYNC.DEFER_BLOCKING 0x0 ;  /* 0x0000000000007b1d */ /* 0x000fec0000010000 */
[----:B------:R-:W2:Y:S04]  /*0700*/  LDS R3, [R24] ;  /* 0x0000000018037984 */ /* 0x000ea80000000800 */
[----:B-12---:R0:W-:Y:S02]  /*0710*/  STG.E desc[UR36][R16.64], R3 ;  /* 0x0000000310007986 */ /* 0x0061e4000c101924 */
[----:B------:R-:W-:-:S07]  /*0720*/  LEPC R20, `(.L_x_25) ;  /* 0x000000001014794e */ /* 0x000fce0000000000 */
[----:B0-----:R-:W-:Y:S05]  /*0730*/  CALL.ABS.NOINC R8 ;  /* 0x0000000008007343 */ /* 0x001fea0003c00000 */
.L_x_25:
        /* <DEDUP_REMOVED lines=16> */
.L_x_26:
        /* <DEDUP_REMOVED lines=16> */
.L_x_27:
        /* <DEDUP_REMOVED lines=16> */
.L_x_28:
        /* <DEDUP_REMOVED lines=16> */
.L_x_29:
        /* <DEDUP_REMOVED lines=16> */
.L_x_30:
        /* <DEDUP_REMOVED lines=16> */
.L_x_31:
        /* <DEDUP_REMOVED lines=16> */
.L_x_32:
        /* <DEDUP_REMOVED lines=16> */
.L_x_33:
        /* <DEDUP_REMOVED lines=16> */
.L_x_34:
        /* <DEDUP_REMOVED lines=16> */
.L_x_35:
        /* <DEDUP_REMOVED lines=16> */
.L_x_36:
[----:B------:R-:W2:Y:S01]  /*1240*/  LDG.E R0, desc[UR36][R28.64] ;  /* 0x000000241c007981 */ /* 0x000ea2000c1e1900 */
[----:B------:R-:W-:Y:S05]  /*1250*/  WARPSYNC.ALL ;  /* 0x0000000000007948 */ /* 0x000fea0003800000 */
[----:B--2---:R-:W-:Y:S01]  /*1260*/  STS [R23], R0 ;  /* 0x0000000017007388 */ /* 0x004fe20000000800 */
[----:B------:R-:W-:Y:S01]  /*1270*/  BAR.SYNC.DEFER_BLOCKING 0x0 ;  /* 0x0000000000007b1d */ /* 0x000fe20000010000 */
[----:B------:R-:W-:-:S05]  /*1280*/  VIADD R27, R27, 0x10 ;  /* 0x000000101b1b7836 */ /* 0x000fca0000000000 */
[----:B------:R-:W-:Y:S01]  /*1290*/  ISETP.NE.AND P0, PT, R27, RZ, PT ;  /* 0x000000ff1b00720c */ /* 0x000fe20003f05270 */
[----:B------:R-:W0:Y:S04]  /*12a0*/  LDS R3, [R24] ;  /* 0x0000000018037984 */ /* 0x000e280000000800 */
[----:B0-----:R0:W-:Y:S08]  /*12b0*/  STG.E desc[UR36][R16.64], R3 ;  /* 0x0000000310007986 */ /* 0x0011f0000c101924 */
[----:B------:R-:W-:Y:S05]  /*12c0*/  @P0 BRA `(.L_x_37) ;  /* 0xffffffec00dc0947 */ /* 0x000fea000383ffff */
.L_x_20:
[----:B------:R-:W1:Y:S02]  /*12d0*/  LDCU UR4, c[0x0][0x398] ;  /* 0x00007300ff0477ac */ /* 0x000e640008000800 */
[----:B-1----:R-:W-:-:S06]  /*12e0*/  ULOP3.LUT UR4, UR4, 0xf, URZ, 0xc0, !UPT ;  /* 0x0000000f04047892 */ /* 0x002fcc000f8ec0ff */
[----:B------:R-:W-:-:S13]  /*12f0*/  ISETP.NE.AND P0, PT, RZ, UR4, PT ;  /* 0x00000004ff007c0c */ /* 0x000fda000bf05270 */
[----:B------:R-:W-:Y:S05]  /*1300*/  @!P0 EXIT ;  /* 0x000000000000894d */ /* 0x000fea0003800000 */
[----:B------:R-:W1:Y:S01]  /*1310*/  LDCU UR38, c[0x0][0x398] ;  /* 0x00007300ff2677ac */ /* 0x000e620008000800 */
[----:B------:R-:W-:Y:S02]  /*1320*/  UISETP.GE.U32.AND UP0, UPT, UR4, 0x8, UPT ;  /* 0x000000080400788c */ /* 0x000fe4000bf06070 */
[----:B-1----:R-:W-:-:S07]  /*1330*/  ULOP3.LUT UR38, UR38, 0x7, URZ, 0xc0, !UPT ;  /* 0x0000000726267892 */ /* 0x002fce000f8ec0ff */
[----:B------:R-:W-:Y:S05]  /*1340*/  BRA.U !UP0, `(.L_x_38) ;  /* 0x0000000908087547 */ /* 0x000fea000b800000 */
[----:B------:R-:W-:Y:S01]  /*1350*/  MOV R8, 0x8 ;  /* 0x0000000800087802 */ /* 0x000fe20000000f00 */
[----:B------:R1:W-:Y:S01]  /*1360*/  STL.64 [R1], R18 ;  /* 0x0000001201007387 */ /* 0x0003e20000100a00 */
[----:B------:R-:W2:Y:S01]  /*1370*/  LDCU.64 UR4, c[0x4][URZ] ;  /* 0x01000000ff0477ac */ /* 0x000ea20008000a00 */
[----:B------:R-:W-:Y:S02]  /*1380*/  IMAD.MOV.U32 R6, RZ, RZ, R2 ;  /* 0x000000ffff067224 */ /* 0x000fe400078e0002 */
[----:B------:R1:W-:Y:S01]  /*1390*/  STL [R1+0x8], RZ ;  /* 0x000008ff01007387 */ /* 0x0003e20000100800 */
[----:B------:R-:W3:Y:S01]  /*13a0*/  LDC.64 R8, c[0x4][R8] ;  /* 0x0100000008087b82 */ /* 0x000ee20000000a00 */
[----:B------:R-:W-:Y:S02]  /*13b0*/  IMAD.MOV.U32 R7, RZ, RZ, R22 ;  /* 0x000000ffff077224 */ /* 0x000fe400078e0016 */
[----:B--2---:R-:W-:Y:S01]  /*13c0*/  IMAD.U32 R4, RZ, RZ, UR4 ;  /* 0x00000004ff047e24 */ /* 0x004fe2000f8e00ff */
[----:B-1----:R-:W-:-:S07]  /*13d0*/  MOV R5, UR5 ;  /* 0x0000000500057c02 */ /* 0x002fce0008000f00 */
[----:B------:R-:W-:-:S07]  /*13e0*/  LEPC R20, `(.L_x_39) ;  /* 0x000000001014794e */ /* 0x000fce0000000000 */
[----:B0--3--:R-:W-:Y:S05]  /*13f0*/  CALL.ABS.NOINC R8 ;  /* 0x0000000008007343 */ /* 0x009fea0003c00000 */
.L_x_39:
[----:B------:R-:W2:Y:S01]  /*1400*/  LDG.E R0, desc[UR36][R28.64] ;  /* 0x000000241c007981 */ /* 0x000ea2000c1e1900 */
[----:B------:R-:W-:Y:S05]  /*1410*/  WARPSYNC.ALL ;  /* 0x0000000000007948 */ /* 0x000fea0003800000 */
[----:B------:R-:W-:Y:S01]  /*1420*/  MOV R25, 0x8 ;  /* 0x0000000800197802 */ /* 0x000fe20000000f00 */
[----:B------:R-:W-:Y:S01]  /*1430*/  STL.64 [R1], R18 ;  /* 0x0000001201007387 */ /* 0x000fe20000100a00 */
[----:B------:R-:W0:Y:S01]  /*1440*/  LDCU.64 UR4, c[0x4][URZ] ;  /* 0x01000000ff0477ac */ /* 0x000e220008000a00 */
[----:B------:R-:W-:Y:S01]  /*1450*/  IMAD.MOV.U32 R6, RZ, RZ, R2 ;  /* 0x000000ffff067224 */ /* 0x000fe200078e0002 */
[----:B------:R1:W3:Y:S01]  /*1460*/  LDC.64 R8, c[0x4][R25] ;  /* 0x0100000019087b82 */ /* 0x0002e20000000a00 */
[----:B------:R-:W-:Y:S01]  /*1470*/  STL [R1+0x8], RZ ;  /* 0x000008ff01007387 */ /* 0x000fe20000100800 */
[----:B------:R-:W-:-:S02]  /*1480*/  MOV R7, R22 ;  /* 0x0000001600077202 */ /* 0x000fc40000000f00 */
[----:B0-----:R-:W-:Y:S01]  /*1490*/  MOV R4, UR4 ;  /* 0x0000000400047c02 */ /* 0x001fe20008000f00 */
[----:B------:R-:W-:Y:S01]  /*14a0*/  IMAD.U32 R5, RZ, RZ, UR5 ;  /* 0x00000005ff057e24 */ /* 0x000fe2000f8e00ff */
[----:B--2---:R-:W-:Y:S02]  /*14b0*/  STS [R23], R0 ;  /* 0x0000000017007388 */ /* 0x004fe40000000800 */
[----:B------:R-:W-:Y:S06]  /*14c0*/  BAR.SYNC.DEFER_BLOCKING 0x0 ;  /* 0x0000000000007b1d */ /* 0x000fec0000010000 */
[----:B------:R-:W0:Y:S04]  /*14d0*/  LDS R3, [R24] ;  /* 0x0000000018037984 */ /* 0x000e280000000800 */
[----:B0--3--:R1:W-:Y:S02]  /*14e0*/  STG.E desc[UR36][R16.64], R3 ;  /* 0x0000000310007986 */ /* 0x0093e4000c101924 */
[----:B------:R-:W-:-:S07]  /*14f0*/  LEPC R20, `(.L_x_40) ;  /* 0x000000001014794e */ /* 0x000fce0000000000 */
[----:B-1----:R-:W-:Y:S05]  /*1500*/  CALL.ABS.NOINC R8 ;  /* 0x0000000008007343 */ /* 0x002fea0003c00000 */
.L_x_40:
        /* <DEDUP_REMOVED lines=16> */
.L_x_41:
        /* <DEDUP_REMOVED lines=16> */
.L_x_42:
        /* <DEDUP_REMOVED lines=16> */
.L_x_43:
        /* <DEDUP_REMOVED lines=16> */
.L_x_44:
        /* <DEDUP_REMOVED lines=16> */
.L_x_45:
        /* <DEDUP_REMOVED lines=16> */
.L_x_46:
[----:B------:R-:W2:Y:S01]  /*1b10*/  LDG.E R0, desc[UR36][R28.64] ;  /* 0x000000241c007981 */ /* 0x000ea2000c1e1900 */
[----:B------:R-:W-:Y:S05]  /*1b20*/  WARPSYNC.ALL ;  /* 0x0000000000007948 */ /* 0x000fea0003800000 */
[----:B--2---:R-:W-:Y:S01]  /*1b30*/  STS [R23], R0 ;  /* 0x0000000017007388 */ /* 0x004fe20000000800 */
[----:B------:R-:W-:Y:S06]  /*1b40*/  BAR.SYNC.DEFER_BLOCKING 0x0 ;  /* 0x0000000000007b1d */ /* 0x000fec0000010000 */
[----:B------:R-:W0:Y:S04]  /*1b50*/  LDS R3, [R24] ;  /* 0x0000000018037984 */ /* 0x000e280000000800 */
[----:B0-----:R1:W-:Y:S02]  /*1b60*/  STG.E desc[UR36][R16.64], R3 ;  /* 0x0000000310007986 */ /* 0x0013e4000c101924 */
.L_x_38:
[----:B------:R-:W-:-:S13]  /*1b70*/  ISETP.NE.AND P0, PT, RZ, UR38, PT ;  /* 0x00000026ff007c0c */ /* 0x000fda000bf05270 */
[----:B------:R-:W-:Y:S05]  /*1b80*/  @!P0 EXIT ;  /* 0x000000000000894d */ /* 0x000fea0003800000 */
[----:B------:R-:W2:Y:S01]  /*1b90*/  LDCU UR39, c[0x0][0x398] ;  /* 0x00007300ff2777ac */ /* 0x000ea20008000800 */
[----:B------:R-:W-:Y:S02]  /*1ba0*/  UISETP.GE.U32.AND UP0, UPT, UR38, 0x4, UPT ;  /* 0x000000042600788c */ /* 0x000fe4000bf06070 */
[----:B--2---:R-:W-:-:S07]  /*1bb0*/  ULOP3.LUT UR39, UR39, 0x3, URZ, 0xc0, !UPT ;  /* 0x0000000327277892 */ /* 0x004fce000f8ec0ff */
[----:B------:R-:W-:Y:S05]  /*1bc0*/  BRA.U !UP0, `(.L_x_47) ;  /* 0x0000000508087547 */ /* 0x000fea000b800000 */
[----:B------:R-:W-:Y:S01]  /*1bd0*/  MOV R8, 0x8 ;  /* 0x0000000800087802 */ /* 0x000fe20000000f00 */
[----:B------:R2:W-:Y:S01]  /*1be0*/  STL.64 [R1], R18 ;  /* 0x0000001201007387 */ /* 0x0005e20000100a00 */
[----:B------:R-:W3:Y:S01]  /*1bf0*/  LDCU.64 UR4, c[0x4][URZ] ;  /* 0x01000000ff0477ac */ /* 0x000ee20008000a00 */
[----:B------:R-:W-:Y:S01]  /*1c00*/  MOV R6, R2 ;  /* 0x0000000200067202 */ /* 0x000fe20000000f00 */
[----:B------:R-:W-:Y:S01]  /*1c10*/  IMAD.MOV.U32 R7, RZ, RZ, R22 ;  /* 0x000000ffff077224 */ /* 0x000fe200078e0016 */
[----:B------:R2:W-:Y:S01]  /*1c20*/  STL [R1+0x8], RZ ;  /* 0x000008ff01007387 */ /* 0x0005e20000100800 */
[----:B------:R-:W4:Y:S01]  /*1c30*/  LDC.64 R8, c[0x4][R8] ;  /* 0x0100000008087b82 */ /* 0x000f220000000a00 */
[----:B---3--:R-:W-:Y:S02]  /*1c40*/  IMAD.U32 R4, RZ, RZ, UR4 ;  /* 0x00000004ff047e24 */ /* 0x008fe4000f8e00ff */
[----:B--2---:R-:W-:-:S07]  /*1c50*/  IMAD.U32 R5, RZ, RZ, UR5 ;  /* 0x00000005ff057e24 */ /* 0x004fce000f8e00ff */
[----:B------:R-:W-:-:S07]  /*1c60*/  LEPC R20, `(.L_x_48) ;  /* 0x000000001014794e */ /* 0x000fce0000000000 */
[----:B01--4-:R-:W-:Y:S05]  /*1c70*/  CALL.ABS.NOINC R8 ;  /* 0x0000000008007343 */ /* 0x013fea0003c00000 */
.L_x_48:
        /* <DEDUP_REMOVED lines=8> */
[----:B------:R-:W-:Y:S01]  /*1d00*/  MOV R7, R22 ;  /* 0x0000001600077202 */ /* 0x000fe20000000f00 */
[----:B0-----:R-:W-:Y:S01]  /*1d10*/  IMAD.U32 R4, RZ, RZ, UR4 ;  /* 0x00000004ff047e24 */ /* 0x001fe2000f8e00ff */
[----:B------:R-:W-:Y:S01]  /*1d20*/  MOV R5, UR5 ;  /* 0x0000000500057c02 */ /* 0x000fe20008000f00 */
[----:B--2---:R-:W-:Y:S03]  /*1d30*/  STS [R23], R0 ;  /* 0x0000000017007388 */ /* 0x004fe60000000800 */
[----:B------:R-:W-:Y:S06]  /*1d40*/  BAR.SYNC.DEFER_BLOCKING 0x0 ;  /* 0x0000000000007b1d */ /* 0x000fec0000010000 */
[----:B------:R-:W0:Y:S04]  /*1d50*/  LDS R3, [R24] ;  /* 0x0000000018037984 */ /* 0x000e280000000800 */
[----:B0--3--:R1:W-:Y:S02]  /*1d60*/  STG.E desc[UR36][R16.64], R3 ;  /* 0x0000000310007986 */ /* 0x0093e4000c101924 */
[----:B------:R-:W-:-:S07]  /*1d70*/  LEPC R20, `(.L_x_49) ;  /* 0x000000001014794e */ /* 0x000fce0000000000 */
[----:B-1----:R-:W-:Y:S05]  /*1d80*/  CALL.ABS.NOINC R8 ;  /* 0x0000000008007343 */ /* 0x002fea0003c00000 */
.L_x_49:
[----:B------:R-:W2:Y:S01]  /*1d90*/  LDG.E R0, desc[UR36][R28.64] ;  /* 0x000000241c007981 */ /* 0x000ea2000c1e1900 */
[----:B------:R-:W-:Y:S05]  /*1da0*/  WARPSYNC.ALL ;  /* 0x0000000000007948 */ /* 0x000fea0003800000 */
[----:B------:R-:W-:Y:S01]  /*1db0*/  STL.64 [R1], R18 ;  /* 0x0000001201007387 */ /* 0x000fe20000100a00 */
[----:B------:R0:W1:Y:S01]  /*1dc0*/  LDC.64 R8, c[0x4][R25] ;  /* 0x0100000019087b82 */ /* 0x0000620000000a00 */
[----:B------:R-:W3:Y:S01]  /*1dd0*/  LDCU.64 UR4, c[0x4][URZ] ;  /* 0x01000000ff0477ac */ /* 0x000ee20008000a00 */
[----:B------:R-:W-:Y:S01]  /*1de0*/  IMAD.MOV.U32 R6, RZ, RZ, R2 ;  /* 0x000000ffff067224 */ /* 0x000fe200078e0002 */
[----:B------:R-:W-:Y:S01]  /*1df0*/  STL [R1+0x8], RZ ;  /* 0x000008ff01007387 */ /* 0x000fe20000100800 */
[----:B------:R-:W-:Y:S01]  /*1e00*/  MOV R7, R22 ;  /* 0x0000001600077202 */ /* 0x000fe20000000f00 */
        /* <DEDUP_REMOVED lines=8> */
.L_x_50:
        /* <DEDUP_REMOVED lines=16> */
.L_x_51:
[----:B------:R-:W2:Y:S01]  /*1f90*/  LDG.E R0, desc[UR36][R28.64] ;  /* 0x000000241c007981 */ /* 0x000ea2000c1e1900 */
[----:B------:R-:W-:Y:S05]  /*1fa0*/  WARPSYNC.ALL ;  /* 0x0000000000007948 */ /* 0x000fea0003800000 */
[----:B--2---:R-:W-:Y:S01]  /*1fb0*/  STS [R23], R0 ;  /* 0x0000000017007388 */ /* 0x004fe20000000800 */
[----:B------:R-:W-:Y:S06]  /*1fc0*/  BAR.SYNC.DEFER_BLOCKING 0x0 ;  /* 0x0000000000007b1d */ /* 0x000fec0000010000 */
[----:B------:R-:W0:Y:S04]  /*1fd0*/  LDS R3, [R24] ;  /* 0x0000000018037984 */ /* 0x000e280000000800 */
[----:B0-----:R2:W-:Y:S02]  /*1fe0*/  STG.E desc[UR36][R16.64], R3 ;  /* 0x0000000310007986 */ /* 0x0015e4000c101924 */
.L_x_47:
[----:B------:R-:W-:-:S13]  /*1ff0*/  ISETP.NE.AND P0, PT, RZ, UR39, PT ;  /* 0x00000027ff007c0c */ /* 0x000fda000bf05270 */
[----:B------:R-:W-:Y:S05]  /*2000*/  @!P0 EXIT ;  /* 0x000000000000894d */ /* 0x000fea0003800000 */
[----:B------:R-:W-:-:S12]  /*2010*/  UIADD3 UR38, UPT, UPT, -UR39, URZ, URZ ;  /* 0x000000ff27267290 */ /* 0x000fd8000fffe1ff */
.L_x_53:
[----:B------:R-:W-:Y:S01]  /*2020*/  MOV R8, 0x8 ;  /* 0x0000000800087802 */ /* 0x000fe20000000f00 */
[----:B---3--:R3:W-:Y:S01]  /*2030*/  STL.64 [R1], R18 ;  /* 0x0000001201007387 */ /* 0x0087e20000100a00 */
[----:B------:R-:W4:Y:S01]  /*2040*/  LDCU.64 UR4, c[0x4][URZ] ;  /* 0x01000000ff0477ac */ /* 0x000f220008000a00 */
[----:B------:R-:W-:Y:S01]  /*2050*/  IMAD.MOV.U32 R6, RZ, RZ, R2 ;  /* 0x000000ffff067224 */ /* 0x000fe200078e0002 */
[----:B------:R-:W-:Y:S01]  /*2060*/  MOV R7, R22 ;  /* 0x0000001600077202 */ /* 0x000fe20000000f00 */
[----:B------:R3:W-:Y:S01]  /*2070*/  STL [R1+0x8], RZ ;  /* 0x000008ff01007387 */ /* 0x0007e20000100800 */
[----:B------:R-:W0:Y:S01]  /*2080*/  LDC.64 R8, c[0x4][R8] ;  /* 0x0100000008087b82 */ /* 0x000e220000000a00 */
[----:B----4-:R-:W-:Y:S01]  /*2090*/  IMAD.U32 R4, RZ, RZ, UR4 ;  /* 0x00000004ff047e24 */ /* 0x010fe2000f8e00ff */
[----:B---3--:R-:W-:-:S07]  /*20a0*/  MOV R5, UR5 ;  /* 0x0000000500057c02 */ /* 0x008fce0008000f00 */
[----:B------:R-:W-:-:S07]  /*20b0*/  LEPC R20, `(.L_x_52) ;  /* 0x000000001014794e */ /* 0x000fce0000000000 */
[----:B012---:R-:W-:Y:S05]  /*20c0*/  CALL.ABS.NOINC R8 ;  /* 0x0000000008007343 */ /* 0x007fea0003c00000 */
.L_x_52:
[----:B------:R-:W2:Y:S01]  /*20d0*/  LDG.E R0, desc[UR36][R28.64] ;  /* 0x000000241c007981 */ /* 0x000ea2000c1e1900 */
[----:B------:R-:W-:Y:S05]  /*20e0*/  WARPSYNC.ALL ;  /* 0x0000000000007948 */ /* 0x000fea0003800000 */
[----:B--2---:R-:W-:Y:S01]  /*20f0*/  STS [R23], R0 ;  /* 0x0000000017007388 */ /* 0x004fe20000000800 */
[----:B------:R-:W-:Y:S01]  /*2100*/  BAR.SYNC.DEFER_BLOCKING 0x0 ;  /* 0x0000000000007b1d */ /* 0x000fe20000010000 */
[----:B------:R-:W-:-:S04]  /*2110*/  UIADD3 UR38, UPT, UPT, UR38, 0x1, URZ ;  /* 0x0000000126267890 */ /* 0x000fc8000fffe0ff */
[----:B------:R-:W-:Y:S01]  /*2120*/  UISETP.NE.AND UP0, UPT, UR38, URZ, UPT ;  /* 0x000000ff2600728c */ /* 0x000fe2000bf05270 */
[----:B------:R-:W0:Y:S04]  /*2130*/  LDS R3, [R24] ;  /* 0x0000000018037984 */ /* 0x000e280000000800 */
[----:B0-----:R3:W-:Y:S04]  /*2140*/  STG.E desc[UR36][R16.64], R3 ;  /* 0x0000000310007986 */ /* 0x0017e8000c101924 */
[----:B------:R-:W-:Y:S05]  /*2150*/  BRA.U UP0, `(.L_x_53) ;  /* 0xfffffffd00b07547 */ /* 0x000fea000b83ffff */
[----:B------:R-:W-:Y:S05]  /*2160*/  EXIT ;  /* 0x000000000000794d */ /* 0x000fea0003800000 */
.L_x_54:
        /* <DEDUP_REMOVED lines=9> */
.L_x_88:


//--------------------- .text._Z18transposeCoalescedPfS_iii --------------------------
	.section	.text._Z18transposeCoalescedPfS_iii,"ax",@progbits
	.align	128
        .global         _Z18transposeCoalescedPfS_iii
        .type           _Z18transposeCoalescedPfS_iii,@function
        .size           _Z18transposeCoalescedPfS_iii,(.L_x_89 - _Z18transposeCoalescedPfS_iii)
        .other          _Z18transposeCoalescedPfS_iii,@"STO_CUDA_ENTRY STV_DEFAULT"
_Z18transposeCoalescedPfS_iii:
.text._Z18transposeCoalescedPfS_iii:
[----:B------:R-:W-:Y:S08]  /*0000*/  LDC R1, c[0x0][0x37c] ;  /* 0x0000df00ff017b82 */ /* 0x000ff00000000800 */
[----:B------:R-:W0:Y:S02]  /*0010*/  LDC R0, c[0x0][0x398] ;  /* 0x0000e600ff007b82 */ /* 0x000e240000000800 */
[----:B0-----:R-:W-:-:S13]  /*0020*/  ISETP.GE.AND P0, PT, R0, 0x1, PT ;  /* 0x000000010000780c */ /* 0x001fda0003f06270 */
[----:B------:R-:W-:Y:S05]  /*0030*/  @!P0 EXIT ;  /* 0x000000000000894d */ /* 0x000fea0003800000 */
[----:B------:R-:W0:Y:S01]  /*0040*/  S2R R11, SR_CTAID.X ;  /* 0x00000000000b7919 */ /* 0x000e220000002500 */
[----:B------:R-:W1:Y:S01]  /*0050*/  S2UR UR5, SR_CgaCtaId ;  /* 0x00000000000579c3 */ /* 0x000e620000008800 */
[----:B------:R-:W2:Y:S01]  /*0060*/  LDCU.64 UR6, c[0x0][0x390] ;  /* 0x00007200ff0677ac */ /* 0x000ea20008000a00 */
[C---:B------:R-:W-:Y:S01]  /*0070*/  ISETP.GE.U32.AND P1, PT, R0.reuse, 0x10, PT ;  /* 0x000000100000780c */ /* 0x040fe20003f26070 */
[----:B------:R-:W0:Y:S01]  /*0080*/  S2R R13, SR_TID.X ;  /* 0x00000000000d7919 */ /* 0x000e220000002100 */
[----:B------:R-:W-:Y:S01]  /*0090*/  LOP3.LUT R14, R0, 0xf, RZ, 0xc0, !PT ;  /* 0x0000000f000e7812 */ /* 0x000fe200078ec0ff */
[----:B------:R-:W-:Y:S01]  /*00a0*/  UMOV UR4, 0x400 ;  /* 0x0000040000047882 */ /* 0x000fe20000000000 */
[----:B------:R-:W3:Y:S02]  /*00b0*/  S2R R15, SR_TID.Y ;  /* 0x00000000000f7919 */ /* 0x000ee40000002200 */
[----:B------:R-:W4:Y:S01]  /*00c0*/  LDC.64 R2, c[0x0][0x388] ;  /* 0x0000e200ff027b82 */ /* 0x000f220000000a00 */
[----:B------:R-:W-:Y:S01]  /*00d0*/  ISETP.NE.AND P0, PT, R14, RZ, PT ;  /* 0x000000ff0e00720c */ /* 0x000fe20003f05270 */
[----:B------:R-:W5:Y:S06]  /*00e0*/  S2R R12, SR_CTAID.Y ;  /* 0x00000000000c7919 */ /* 0x000f6c0000002600 */
[----:B------:R-:W4:Y:S01]  /*00f0*/  LDC.64 R4, c[0x0][0x380] ;  /* 0x0000e000ff047b82 */ /* 0x000f220000000a00 */
[----:B-1----:R-:W-:Y:S01]  /*0100*/  ULEA UR4, UR5, UR4, 0x18 ;  /* 0x0000000405047291 */ /* 0x002fe2000f8ec0ff */
[----:B0-----:R-:W-:-:S05]  /*0110*/  IMAD R7, R11, 0x10, R13 ;  /* 0x000000100b077824 */ /* 0x001fca00078e020d */
[----:B------:R-:W-:Y:S01]  /*0120*/  LEA R10, R13, UR4, 0x6 ;  /* 0x000000040d0a7c11 */ /* 0x000fe2000f8e30ff */
[----:B---3--:R-:W-:Y:S01]  /*0130*/  IMAD R11, R11, 0x10, R15 ;  /* 0x000000100b0b7824 */ /* 0x008fe200078e020f */
[----:B------:R-:W-:-:S03]  /*0140*/  LEA R8, R15, UR4, 0x6 ;  /* 0x000000040f087c11 */ /* 0x000fc6000f8e30ff */
[----:B------:R-:W0:Y:S01]  /*0150*/  LDCU.64 UR4, c[0x0][0x358] ;  /* 0x00006b00ff0477ac */ /* 0x000e220008000a00 */
[C---:B-----5:R-:W-:Y:S02]  /*0160*/  IMAD R6, R12.reuse, 0x10, R15 ;  /* 0x000000100c067824 */ /* 0x060fe400078e020f */
[----:B------:R-:W-:Y:S02]  /*0170*/  IMAD R12, R12, 0x10, R13 ;  /* 0x000000100c0c7824 */ /* 0x000fe400078e020d */
[----:B--2---:R-:W-:Y:S02]  /*0180*/  IMAD R9, R6, UR6, R7 ;  /* 0x0000000606097c24 */ /* 0x004fe4000f8e0207 */
[----:B------:R-:W-:Y:S02]  /*0190*/  IMAD R11, R11, UR7, R12 ;  /* 0x000000070b0b7c24 */ /* 0x000fe4000f8e020c */
[----:B------:R-:W-:Y:S02]  /*01a0*/  IMAD R6, R13, 0x4, R8 ;  /* 0x000000040d067824 */ /* 0x000fe400078e0208 */
[----:B------:R-:W-:-:S02]  /*01b0*/  IMAD R7, R15, 0x4, R10 ;  /* 0x000000040f077824 */ /* 0x000fc400078e020a */
[----:B----4-:R-:W-:-:S04]  /*01c0*/  IMAD.WIDE R2, R9, 0x4, R2 ;  /* 0x0000000409027825 */ /* 0x010fc800078e0202 */
[----:B------:R-:W-:Y:S01]  /*01d0*/  IMAD.WIDE R4, R11, 0x4, R4 ;  /* 0x000000040b047825 */ /* 0x000fe200078e0204 */
[----:B0-----:R-:W-:Y:S06]  /*01e0*/  @!P1 BRA `(.L_x_55) ;  /* 0x0000000400549947 */ /* 0x001fec0003800000 */
[----:B------:R-:W-:-:S05]  /*01f0*/  LOP3.LUT R8, R0, 0x7ffffff0, RZ, 0xc0, !PT ;  /* 0x7ffffff000087812 */ /* 0x000fca00078ec0ff */
[----:B------:R-:W-:-:S07]  /*0200*/  IMAD.MOV R8, RZ, RZ, -R8 ;  /* 0x000000ffff087224 */ /* 0x000fce00078e0a08 */
.L_x_56:
        /* <DEDUP_REMOVED lines=83> */
.L_x_55:
        /* <DEDUP_REMOVED lines=45> */
.L_x_57:
        /* <DEDUP_REMOVED lines=25> */
.L_x_58:
[----:B------:R-:W-:Y:S05]  /*0ba0*/  @!P1 EXIT ;  /* 0x000000000000994d */ /* 0x000fea0003800000 */
[----:B------:R-:W-:-:S07]  /*0bb0*/  IMAD.MOV R0, RZ, RZ, -R0 ;  /* 0x000000ffff007224 */ /* 0x000fce00078e0a00 */
.L_x_59:
[----:B-1-3--:R-:W3:Y:S01]  /*0bc0*/  LDG.E R9, desc[UR4][R2.64] ;  /* 0x0000000402097981 */ /* 0x00aee2000c1e1900 */
[----:B------:R-:W-:-:S05]  /*0bd0*/  VIADD R0, R0, 0x1 ;  /* 0x0000000100007836 */ /* 0x000fca0000000000 */
[----:B------:R-:W-:Y:S01]  /*0be0*/  ISETP.NE.AND P0, PT, R0, RZ, PT ;  /* 0x000000ff0000720c */ /* 0x000fe20003f05270 */
[----:B---3--:R-:W-:Y:S01]  /*0bf0*/  STS [R6], R9 ;  /* 0x0000000906007388 */ /* 0x008fe20000000800 */
[----:B------:R-:W-:Y:S06]  /*0c00*/  BAR.SYNC.DEFER_BLOCKING 0x0 ;  /* 0x0000000000007b1d */ /* 0x000fec0000010000 */
[----:B0-----:R-:W0:Y:S04]  /*0c10*/  LDS R11, [R7] ;  /* 0x00000000070b7984 */ /* 0x001e280000000800 */
[----:B0-----:R3:W-:Y:S01]  /*0c20*/  STG.E desc[UR4][R4.64], R11 ;  /* 0x0000000b04007986 */ /* 0x0017e2000c101904 */
[----:B------:R-:W-:Y:S05]  /*0c30*/  @P0 BRA `(.L_x_59) ;  /* 0xfffffffc00e00947 */ /* 0x000fea000383ffff */
[----:B------:R-:W-:Y:S05]  /*0c40*/  EXIT ;  /* 0x000000000000794d */ /* 0x000fea0003800000 */
.L_x_60:
        /* <DEDUP_REMOVED lines=11> */
.L_x_89:


//--------------------- .text._Z14transposeNaivePfS_iii --------------------------
	.section	.text._Z14transposeNaivePfS_iii,"ax",@progbits
	.align	128
        .global         _Z14transposeNaivePfS_iii
        .type           _Z14transposeNaivePfS_iii,@function
        .size           _Z14transposeNaivePfS_iii,(.L_x_90 - _Z14transposeNaivePfS_iii)
        .other          _Z14transposeNaivePfS_iii,@"STO_CUDA_ENTRY STV_DEFAULT"
_Z14transposeNaivePfS_iii:
.text._Z14transposeNaivePfS_iii:
[----:B------:R-:W-:Y:S08]  /*0000*/  LDC R1, c[0x0][0x37c] ;  /* 0x0000df00ff017b82 */ /* 0x000ff00000000800 */
[----:B------:R-:W0:Y:S02]  /*0010*/  LDC R8, c[0x0][0x398] ;  /* 0x0000e600ff087b82 */ /* 0x000e240000000800 */
[----:B0-----:R-:W-:-:S13]  /*0020*/  ISETP.GE.AND P0, PT, R8, 0x1, PT ;  /* 0x000000010800780c */ /* 0x001fda0003f06270 */
[----:B------:R-:W-:Y:S05]  /*0030*/  @!P0 EXIT ;  /* 0x000000000000894d */ /* 0x000fea0003800000 */
[----:B------:R-:W0:Y:S01]  /*0040*/  S2R R0, SR_TID.X ;  /* 0x0000000000007919 */ /* 0x000e220000002100 */
[----:B------:R-:W1:Y:S01]  /*0050*/  LDC.64 R2, c[0x0][0x388] ;  /* 0x0000e200ff027b82 */ /* 0x000e620000000a00 */
[----:B------:R-:W2:Y:S01]  /*0060*/  LDCU.64 UR4, c[0x0][0x390] ;  /* 0x00007200ff0477ac */ /* 0x000ea20008000a00 */
[----:B------:R-:W-:Y:S01]  /*0070*/  ISETP.GE.U32.AND P1, PT, R8, 0x10, PT ;  /* 0x000000100800780c */ /* 0x000fe20003f26070 */
[----:B------:R-:W0:Y:S01]  /*0080*/  S2R R7, SR_CTAID.X ;  /* 0x0000000000077919 */ /* 0x000e220000002500 */
[----:B------:R-:W3:Y:S04]  /*0090*/  S2R R6, SR_TID.Y ;  /* 0x0000000000067919 */ /* 0x000ee80000002200 */
[----:B------:R-:W4:Y:S01]  /*00a0*/  LDC.64 R4, c[0x0][0x380] ;  /* 0x0000e000ff047b82 */ /* 0x000f220000000a00 */
[----:B------:R-:W3:Y:S01]  /*00b0*/  S2R R9, SR_CTAID.Y ;  /* 0x0000000000097919 */ /* 0x000ee20000002600 */
[----:B0-----:R-:W-:-:S02]  /*00c0*/  IMAD R0, R7, 0x10, R0 ;  /* 0x0000001007007824 */ /* 0x001fc400078e0200 */
[----:B---3--:R-:W-:Y:S01]  /*00d0*/  IMAD R7, R9, 0x10, R6 ;  /* 0x0000001009077824 */ /* 0x008fe200078e0206 */
[----:B------:R-:W-:-:S03]  /*00e0*/  LOP3.LUT R6, R8, 0xf, RZ, 0xc0, !PT ;  /* 0x0000000f08067812 */ /* 0x000fc600078ec0ff */
[----:B--2---:R-:W-:Y:S01]  /*00f0*/  IMAD R9, R7, UR4, R0 ;  /* 0x0000000407097c24 */ /* 0x004fe2000f8e0200 */
[----:B------:R-:W-:Y:S01]  /*0100*/  ISETP.NE.AND P0, PT, R6, RZ, PT ;  /* 0x000000ff0600720c */ /* 0x000fe20003f05270 */
[----:B------:R-:W-:Y:S01]  /*0110*/  IMAD R7, R0, UR5, R7 ;  /* 0x0000000500077c24 */ /* 0x000fe2000f8e0207 */
[----:B------:R-:W0:Y:S01]  /*0120*/  LDCU.64 UR4, c[0x0][0x358] ;  /* 0x00006b00ff0477ac */ /* 0x000e220008000a00 */
[----:B-1----:R-:W-:-:S04]  /*0130*/  IMAD.WIDE R2, R9, 0x4, R2 ;  /* 0x0000000409027825 */ /* 0x002fc800078e0202 */
[----:B----4-:R-:W-:Y:S01]  /*0140*/  IMAD.WIDE R4, R7, 0x4, R4 ;  /* 0x0000000407047825 */ /* 0x010fe200078e0204 */
[----:B------:R-:W-:Y:S06]  /*0150*/  @!P1 BRA `(.L_x_61) ;  /* 0x00000000002c9947 */ /* 0x000fec0003800000 */
[----:B0-----:R0:W5:Y:S01]  /*0160*/  LDG.E R7, desc[UR4][R2.64] ;  /* 0x0000000402077981 */ /* 0x001162000c1e1900 */
[----:B------:R-:W-:-:S05]  /*0170*/  LOP3.LUT R0, R8, 0x7ffffff0, RZ, 0xc0, !PT ;  /* 0x7ffffff008007812 */ /* 0x000fca00078ec0ff */
[----:B------:R-:W-:-:S07]  /*0180*/  IMAD.MOV R0, RZ, RZ, -R0 ;  /* 0x000000ffff007224 */ /* 0x000fce00078e0a00 */
.L_x_62:
[----:B-----5:R1:W-:Y:S04]  /*0190*/  STG.E desc[UR4][R4.64], R7 ;  /* 0x0000000704007986 */ /* 0x0203e8000c101904 */
[----:B--2---:R-:W2:Y:S01]  /*01a0*/  LDG.E R9, desc[UR4][R2.64] ;  /* 0x0000000402097981 */ /* 0x004ea2000c1e1900 */
[----:B------:R-:W-:-:S05]  /*01b0*/  VIADD R0, R0, 0x10 ;  /* 0x0000001000007836 */ /* 0x000fca0000000000 */
[----:B------:R-:W-:Y:S01]  /*01c0*/  ISETP.NE.AND P1, PT, R0, RZ, PT ;  /* 0x000000ff0000720c */ /* 0x000fe20003f25270 */
[----:B--2---:R2:W-:Y:S04]  /*01d0*/  STG.E desc[UR4][R4.64], R9 ;  /* 0x0000000904007986 */ /* 0x0045e8000c101904 */
[----:B-1----:R-:W3:Y:S04]  /*01e0*/  LDG.E R7, desc[UR4][R2.64] ;  /* 0x0000000402077981 */ /* 0x002ee8000c1e1900 */
[----:B---3--:R2:W-:Y:S04]  /*01f0*/  STG.E desc[UR4][R4.64], R7 ;  /* 0x0000000704007986 */ /* 0x0085e8000c101904 */
[----:B------:R-:W-:Y:S05]  /*0200*/  @P1 BRA `(.L_x_62) ;  /* 0xfffffffc00e01947 */ /* 0x000fea000383ffff */
.L_x_61:
[----:B0-----:R-:W-:Y:S05]  /*0210*/  @!P0 EXIT ;  /* 0x000000000000894d */ /* 0x001fea0003800000 */
[----:B------:R-:W-:Y:S02]  /*0220*/  ISETP.GE.U32.AND P0, PT, R6, 0x8, PT ;  /* 0x000000080600780c */ /* 0x000fe40003f06070 */
[----:B------:R-:W-:-:S04]  /*0230*/  LOP3.LUT R0, R8, 0x7, RZ, 0xc0, !PT ;  /* 0x0000000708007812 */ /* 0x000fc800078ec0ff */
[----:B------:R-:W-:-:S07]  /*0240*/  ISETP.NE.AND P1, PT, R0, RZ, PT ;  /* 0x000000ff0000720c */ /* 0x000fce0003f25270 */
[----:B------:R-:W-:Y:S06]  /*0250*/  @!P0 BRA `(.L_x_63) ;  /* 0x0000000000088947 */ /* 0x000fec0003800000 */
[----:B--2---:R-:W2:Y:S04]  /*0260*/  LDG.E R7, desc[UR4][R2.64] ;  /* 0x0000000402077981 */ /* 0x004ea8000c1e1900 */
[----:B--2---:R0:W-:Y:S02]  /*0270*/  STG.E desc[UR4][R4.64], R7 ;  /* 0x0000000704007986 */ /* 0x0041e4000c101904 */
.L_x_63:
[----:B------:R-:W-:Y:S05]  /*0280*/  @!P1 EXIT ;  /* 0x000000000000994d */ /* 0x000fea0003800000 */
[----:B------:R-:W-:Y:S02]  /*0290*/  ISETP.GE.U32.AND P0, PT, R0, 0x4, PT ;  /* 0x000000040000780c */ /* 0x000fe40003f06070 */
[----:B------:R-:W-:-:S11]  /*02a0*/  LOP3.LUT P1, RZ, R8, 0x3, RZ, 0xc0, !PT ;  /* 0x0000000308ff7812 */ /* 0x000fd6000782c0ff */
[----:B------:R-:W-:Y:S05]  /*02b0*/  @!P0 BRA `(.L_x_64) ;  /* 0x0000000000088947 */ /* 0x000fea0003800000 */
[----:B0-2---:R-:W2:Y:S04]  /*02c0*/  LDG.E R7, desc[UR4][R2.64] ;  /* 0x0000000402077981 */ /* 0x005ea8000c1e1900 */
[----:B--2---:R1:W-:Y:S02]  /*02d0*/  STG.E desc[UR4][R4.64], R7 ;  /* 0x0000000704007986 */ /* 0x0043e4000c101904 */
.L_x_64:
[----:B------:R-:W-:Y:S05]  /*02e0*/  @!P1 EXIT ;  /* 0x000000000000994d */ /* 0x000fea0003800000 */
[----:B------:R-:W3:Y:S04]  /*02f0*/  LDG.E R3, desc[UR4][R2.64] ;  /* 0x0000000402037981 */ /* 0x000ee8000c1e1900 */
[----:B---3--:R-:W-:Y:S01]  /*0300*/  STG.E desc[UR4][R4.64], R3 ;  /* 0x0000000304007986 */ /* 0x008fe2000c101904 */
[----:B------:R-:W-:Y:S05]  /*0310*/  EXIT ;  /* 0x000000000000794d */ /* 0x000fea0003800000 */
.L_x_65:
        /* <DEDUP_REMOVED lines=14> */
.L_x_90:


//--------------------- .text._Z13copySharedMemPfS_iii --------------------------
	.section	.text._Z13copySharedMemPfS_iii,"ax",@progbits
	.align	128
        .global         _Z13copySharedMemPfS_iii
        .type           _Z13copySharedMemPfS_iii,@function
        .size           _Z13copySharedMemPfS_iii,(.L_x_91 - _Z13copySharedMemPfS_iii)
        .other          _Z13copySharedMemPfS_iii,@"STO_CUDA_ENTRY STV_DEFAULT"
_Z13copySharedMemPfS_iii:
.text._Z13copySharedMemPfS_iii:
[----:B------:R-:W-:Y:S08]  /*0000*/  LDC R1, c[0x0][0x37c] ;  /* 0x0000df00ff017b82 */ /* 0x000ff00000000800 */
[----:B------:R-:W0:Y:S02]  /*0010*/  LDC R8, c[0x0][0x398] ;  /* 0x0000e600ff087b82 */ /* 0x000e240000000800 */
[----:B0-----:R-:W-:-:S13]  /*0020*/  ISETP.GE.AND P0, PT, R8, 0x1, PT ;  /* 0x000000010800780c */ /* 0x001fda0003f06270 */
[----:B------:R-:W-:Y:S05]  /*0030*/  @!P0 EXIT ;  /* 0x000000000000894d */ /* 0x000fea0003800000 */
[----:B------:R-:W0:Y:S01]  /*0040*/  S2R R6, SR_TID.Y ;  /* 0x0000000000067919 */ /* 0x000e220000002200 */
[----:B------:R-:W1:Y:S01]  /*0050*/  S2UR UR5, SR_CgaCtaId ;  /* 0x00000000000579c3 */ /* 0x000e620000008800 */
[----:B------:R-:W2:Y:S01]  /*0060*/  LDCU.64 UR8, c[0x0][0x390] ;  /* 0x00007200ff0877ac */ /* 0x000ea20008000a00 */
[----:B------:R-:W-:Y:S01]  /*0070*/  ISETP.GE.U32.AND P2, PT, R8, 0x4, PT ;  /* 0x000000040800780c */ /* 0x000fe20003f46070 */
[----:B------:R-:W0:Y:S01]  /*0080*/  S2R R7, SR_CTAID.Y ;  /* 0x0000000000077919 */ /* 0x000e220000002600 */
[----:B------:R-:W-:Y:S01]  /*0090*/  UMOV UR4, 0x400 ;  /* 0x0000040000047882 */ /* 0x000fe20000000000 */
[----:B------:R-:W3:Y:S01]  /*00a0*/  LDCU.64 UR6, c[0x0][0x358] ;  /* 0x00006b00ff0677ac */ /* 0x000ee20008000a00 */
[----:B------:R-:W4:Y:S02]  /*00b0*/  S2R R9, SR_TID.X ;  /* 0x0000000000097919 */ /* 0x000f240000002100 */
[----:B------:R-:W5:Y:S01]  /*00c0*/  LDC.64 R2, c[0x0][0x388] ;  /* 0x0000e200ff027b82 */ /* 0x000f620000000a00 */
[----:B------:R-:W4:Y:S07]  /*00d0*/  S2R R0, SR_CTAID.X ;  /* 0x0000000000007919 */ /* 0x000f2e0000002500 */
[----:B------:R-:W3:Y:S01]  /*00e0*/  LDC.64 R4, c[0x0][0x380] ;  /* 0x0000e000ff047b82 */ /* 0x000ee20000000a00 */
[----:B-1----:R-:W-:Y:S01]  /*00f0*/  ULEA UR4, UR5, UR4, 0x18 ;  /* 0x0000000405047291 */ /* 0x002fe2000f8ec0ff */
[----:B0-----:R-:W-:-:S05]  /*0100*/  IMAD R7, R7, 0x10, R6 ;  /* 0x0000001007077824 */ /* 0x001fca00078e0206 */
[C---:B--2---:R-:W-:Y:S02]  /*0110*/  ISETP.GE.AND P0, PT, R7.reuse, UR9, PT ;  /* 0x0000000907007c0c */ /* 0x044fe4000bf06270 */
[----:B------:R-:W-:Y:S01]  /*0120*/  ISETP.GE.AND P1, PT, R7, UR8, PT ;  /* 0x0000000807007c0c */ /* 0x000fe2000bf26270 */
[----:B----4-:R-:W-:-:S04]  /*0130*/  IMAD R0, R0, 0x10, R9 ;  /* 0x0000001000007824 */ /* 0x010fc800078e0209 */
[----:B------:R-:W-:Y:S01]  /*0140*/  IMAD R7, R7, UR8, R0 ;  /* 0x0000000807077c24 */ /* 0x000fe2000f8e0200 */
[C---:B------:R-:W-:Y:S02]  /*0150*/  ISETP.LT.AND P0, PT, R0.reuse, UR8, !P0 ;  /* 0x0000000800007c0c */ /* 0x040fe4000c701270 */
[----:B------:R-:W-:Y:S01]  /*0160*/  ISETP.LT.AND P1, PT, R0, UR9, !P1 ;  /* 0x0000000900007c0c */ /* 0x000fe2000cf21270 */
[C---:B-----5:R-:W-:Y:S01]  /*0170*/  IMAD.WIDE R2, R7.reuse, 0x4, R2 ;  /* 0x0000000407027825 */ /* 0x060fe200078e0202 */
[----:B------:R-:W-:Y:S02]  /*0180*/  LEA R0, R6, UR4, 0x6 ;  /* 0x0000000406007c11 */ /* 0x000fe4000f8e30ff */
[----:B------:R-:W-:Y:S01]  /*0190*/  LOP3.LUT R6, R8, 0x3, RZ, 0xc0, !PT ;  /* 0x0000000308067812 */ /* 0x000fe200078ec0ff */
[----:B---3--:R-:W-:-:S04]  /*01a0*/  IMAD.WIDE R4, R7, 0x4, R4 ;  /* 0x0000000407047825 */ /* 0x008fc800078e0204 */
[----:B------:R-:W-:Y:S01]  /*01b0*/  IMAD R0, R9, 0x4, R0 ;  /* 0x0000000409007824 */ /* 0x000fe200078e0200 */
[----:B------:R-:W-:Y:S06]  /*01c0*/  @!P2 BRA `(.L_x_66) ;  /* 0x000000000094a947 */ /* 0x000fec0003800000 */
[----:B------:R-:W-:-:S05]  /*01d0*/  LOP3.LUT R7, R8, 0x7ffffffc, RZ, 0xc0, !PT ;  /* 0x7ffffffc08077812 */ /* 0x000fca00078ec0ff */
[----:B------:R-:W-:-:S07]  /*01e0*/  IMAD.MOV R7, RZ, RZ, -R7 ;  /* 0x000000ffff077224 */ /* 0x000fce00078e0a07 */
.L_x_75:
[----:B------:R-:W-:Y:S04]  /*01f0*/  BSSY.RECONVERGENT B0, `(.L_x_67) ;  /* 0x0000004000007945 */ /* 0x000fe80003800200 */
[----:B0-----:R-:W-:Y:S05]  /*0200*/  @!P0 BRA `(.L_x_68) ;  /* 0x0000000000088947 */ /* 0x001fea0003800000 */
[----:B------:R-:W2:Y:S04]  /*0210*/  LDG.E R9, desc[UR6][R2.64] ;  /* 0x0000000602097981 */ /* 0x000ea8000c1e1900 */
[----:B--2---:R0:W-:Y:S02]  /*0220*/  STS [R0], R9 ;  /* 0x0000000900007388 */ /* 0x0041e40000000800 */
.L_x_68:
[----:B------:R-:W-:Y:S05]  /*0230*/  BSYNC.RECONVERGENT B0 ;  /* 0x0000000000007941 */ /* 0x000fea0003800200 */
.L_x_67:
[----:B------:R-:W-:Y:S06]  /*0240*/  BAR.SYNC.DEFER_BLOCKING 0x0 ;  /* 0x0000000000007b1d */ /* 0x000fec0000010000 */
[----:B------:R-:W-:Y:S01]  /*0250*/  BSSY.RECONVERGENT B0, `(.L_x_69) ;  /* 0x0000006000007945 */ /* 0x000fe20003800200 */
[----:B0-----:R-:W0:Y:S04]  /*0260*/  @P1 LDS R9, [R0] ;  /* 0x0000000000091984 */ /* 0x001e280000000800 */
[----:B0-----:R0:W-:Y:S01]  /*0270*/  @P1 STG.E desc[UR6][R4.64], R9 ;  /* 0x0000000904001986 */ /* 0x0011e2000c101906 */
[----:B------:R-:W-:Y:S05]  /*0280*/  @!P0 BRA `(.L_x_70) ;  /* 0x0000000000088947 */ /* 0x000fea0003800000 */
[----:B0-----:R-:W2:Y:S04]  /*0290*/  LDG.E R9, desc[UR6][R2.64] ;  /* 0x0000000602097981 */ /* 0x001ea8000c1e1900 */
[----:B--2---:R1:W-:Y:S02]  /*02a0*/  STS [R0], R9 ;  /* 0x0000000900007388 */ /* 0x0043e40000000800 */
.L_x_70:
[----:B------:R-:W-:Y:S05]  /*02b0*/  BSYNC.RECONVERGENT B0 ;  /* 0x0000000000007941 */ /* 0x000fea0003800200 */
.L_x_69:
[----:B------:R-:W-:Y:S06]  /*02c0*/  BAR.SYNC.DEFER_BLOCKING 0x0 ;  /* 0x0000000000007b1d */ /* 0x000fec0000010000 */
[----:B------:R-:W-:Y:S01]  /*02d0*/  BSSY.RECONVERGENT B0, `(.L_x_71) ;  /* 0x0000006000007945 */ /* 0x000fe20003800200 */
[----:B01----:R-:W0:Y:S04]  /*02e0*/  @P1 LDS R9, [R0] ;  /* 0x0000000000091984 */ /* 0x003e280000000800 */
[----:B0-----:R0:W-:Y:S01]  /*02f0*/  @P1 STG.E desc[UR6][R4.64], R9 ;  /* 0x0000000904001986 */ /* 0x0011e2000c101906 */
[----:B------:R-:W-:Y:S05]  /*0300*/  @!P0 BRA `(.L_x_72) ;  /* 0x0000000000088947 */ /* 0x000fea0003800000 */
[----:B0-----:R-:W2:Y:S04]  /*0310*/  LDG.E R9, desc[UR6][R2.64] ;  /* 0x0000000602097981 */ /* 0x001ea8000c1e1900 */
[----:B--2---:R1:W-:Y:S02]  /*0320*/  STS [R0], R9 ;  /* 0x0000000900007388 */ /* 0x0043e40000000800 */
.L_x_72:
[----:B------:R-:W-:Y:S05]  /*0330*/  BSYNC.RECONVERGENT B0 ;  /* 0x0000000000007941 */ /* 0x000fea0003800200 */
.L_x_71:
[----:B------:R-:W-:Y:S01]  /*0340*/  BAR.SYNC.DEFER_BLOCKING 0x0 ;  /* 0x0000000000007b1d */ /* 0x000fe20000010000 */
[----:B------:R-:W-:-:S05]  /*0350*/  VIADD R7, R7, 0x4 ;  /* 0x0000000407077836 */ /* 0x000fca0000000000 */
[----:B------:R-:W-:Y:S01]  /*0360*/  BSSY.RECONVERGENT B0, `(.L_x_73) ;  /* 0x0000007000007945 */ /* 0x000fe20003800200 */
[----:B------:R-:W-:Y:S01]  /*0370*/  ISETP.NE.AND P2, PT, R7, RZ, PT ;  /* 0x000000ff0700720c */ /* 0x000fe20003f45270 */
[----:B01----:R-:W0:Y:S04]  /*0380*/  @P1 LDS R9, [R0] ;  /* 0x0000000000091984 */ /* 0x003e280000000800 */
[----:B0-----:R0:W-:Y:S01]  /*0390*/  @P1 STG.E desc[UR6][R4.64], R9 ;  /* 0x0000000904001986 */ /* 0x0011e2000c101906 */
[----:B------:R-:W-:Y:S07]  /*03a0*/  @!P0 BRA `(.L_x_74) ;  /* 0x0000000000088947 */ /* 0x000fee0003800000 */
[----:B0-----:R-:W2:Y:S04]  /*03b0*/  LDG.E R9, desc[UR6][R2.64] ;  /* 0x0000000602097981 */ /* 0x001ea8000c1e1900 */
[----:B--2---:R1:W-:Y:S02]  /*03c0*/  STS [R0], R9 ;  /* 0x0000000900007388 */ /* 0x0043e40000000800 */
.L_x_74:
[----:B------:R-:W-:Y:S05]  /*03d0*/  BSYNC.RECONVERGENT B0 ;  /* 0x0000000000007941 */ /* 0x000fea0003800200 */
.L_x_73:
[----:B------:R-:W-:Y:S06]  /*03e0*/  BAR.SYNC.DEFER_BLOCKING 0x0 ;  /* 0x0000000000007b1d */ /* 0x000fec0000010000 */
[----:B01----:R-:W0:Y:S04]  /*03f0*/  @P1 LDS R9, [R0] ;  /* 0x0000000000091984 */ /* 0x003e280000000800 */
[----:B0-----:R0:W-:Y:S01]  /*0400*/  @P1 STG.E desc[UR6][R4.64], R9 ;  /* 0x0000000904001986 */ /* 0x0011e2000c101906 */
[----:B------:R-:W-:Y:S05]  /*0410*/  @P2 BRA `(.L_x_75) ;  /* 0xfffffffc00742947 */ /* 0x000fea000383ffff */
.L_x_66:
[----:B------:R-:W-:-:S13]  /*0420*/  ISETP.NE.AND P2, PT, R6, RZ, PT ;  /* 0x000000ff0600720c */ /* 0x000fda0003f45270 */
[----:B------:R-:W-:Y:S05]  /*0430*/  @!P2 EXIT ;  /* 0x000000000000a94d */ /* 0x000fea0003800000 */
[----:B------:R-:W-:-:S07]  /*0440*/  IMAD.MOV R6, RZ, RZ, -R6 ;  /* 0x000000ffff067224 */ /* 0x000fce00078e0a06 */
.L_x_78:
[----:B------:R-:W-:Y:S04]  /*0450*/  BSSY.RECONVERGENT B0, `(.L_x_76) ;  /* 0x0000004000007945 */ /* 0x000fe80003800200 */
[----:B-1----:R-:W-:Y:S05]  /*0460*/  @!P0 BRA `(.L_x_77) ;  /* 0x0000000000088947 */ /* 0x002fea0003800000 */
[----:B------:R-:W2:Y:S04]  /*0470*/  LDG.E R7, desc[UR6][R2.64] ;  /* 0x0000000602077981 */ /* 0x000ea8000c1e1900 */
[----:B--2---:R1:W-:Y:S02]  /*0480*/  STS [R0], R7 ;  /* 0x0000000700007388 */ /* 0x0043e40000000800 */
.L_x_77:
[----:B------:R-:W-:Y:S05]  /*0490*/  BSYNC.RECONVERGENT B0 ;  /* 0x0000000000007941 */ /* 0x000fea0003800200 */
.L_x_76:
[----:B------:R-:W-:Y:S01]  /*04a0*/  BAR.SYNC.DEFER_BLOCKING 0x0 ;  /* 0x0000000000007b1d */ /* 0x000fe20000010000 */
[----:B------:R-:W-:-:S05]  /*04b0*/  VIADD R6, R6, 0x1 ;  /* 0x0000000106067836 */ /* 0x000fca0000000000 */
[----:B------:R-:W-:Y:S01]  /*04c0*/  ISETP.NE.AND P2, PT, R6, RZ, PT ;  /* 0x000000ff0600720c */ /* 0x000fe20003f45270 */
[----:B-1----:R-:W1:Y:S04]  /*04d0*/  @P1 LDS R7, [R0] ;  /* 0x0000000000071984 */ /* 0x002e680000000800 */
[----:B-1----:R1:W-:Y:S08]  /*04e0*/  @P1 STG.E desc[UR6][R4.64], R7 ;  /* 0x0000000704001986 */ /* 0x0023f0000c101906 */
[----:B------:R-:W-:Y:S05]  /*04f0*/  @P2 BRA `(.L_x_78) ;  /* 0xfffffffc00d42947 */ /* 0x000fea000383ffff */
[----:B------:R-:W-:Y:S05]  /*0500*/  EXIT ;  /* 0x000000000000794d */ /* 0x000fea0003800000 */
.L_x_79:
        /* <DEDUP_REMOVED lines=15> */
.L_x_91:


//--------------------- .text._Z4copyPfS_iii      --------------------------
	.section	.text._Z4copyPfS_iii,"ax",@progbits
	.align	128
        .global         _Z4copyPfS_iii
        .type           _Z4copyPfS_iii,@function
        .size           _Z4copyPfS_iii,(.L_x_92 - _Z4copyPfS_iii)
        .other          _Z4copyPfS_iii,@"STO_CUDA_ENTRY STV_DEFAULT"
_Z4copyPfS_iii:
.text._Z4copyPfS_iii:
[----:B------:R-:W-:Y:S08]  /*0000*/  LDC R1, c[0x0][0x37c] ;  /* 0x0000df00ff017b82 */ /* 0x000ff00000000800 */
[----:B------:R-:W0:Y:S02]  /*0010*/  LDC R8, c[0x0][0x398] ;  /* 0x0000e600ff087b82 */ /* 0x000e240000000800 */
[----:B0-----:R-:W-:-:S13]  /*0020*/  ISETP.GE.AND P0, PT, R8, 0x1, PT ;  /* 0x000000010800780c */ /* 0x001fda0003f06270 */
[----:B------:R-:W-:Y:S05]  /*0030*/  @!P0 EXIT ;  /* 0x000000000000894d */ /* 0x000fea0003800000 */
[----:B------:R-:W0:Y:S01]  /*0040*/  S2R R0, SR_TID.Y ;  /* 0x0000000000007919 */ /* 0x000e220000002200 */
[----:B------:R-:W1:Y:S01]  /*0050*/  LDC.64 R2, c[0x0][0x388] ;  /* 0x0000e200ff027b82 */ /* 0x000e620000000a00 */
[----:B------:R-:W2:Y:S01]  /*0060*/  LDCU UR4, c[0x0][0x390] ;  /* 0x00007200ff0477ac */ /* 0x000ea20008000800 */
[----:B------:R-:W-:Y:S01]  /*0070*/  ISETP.GE.U32.AND P1, PT, R8, 0x10, PT ;  /* 0x000000100800780c */ /* 0x000fe20003f26070 */
[----:B------:R-:W0:Y:S01]  /*0080*/  S2R R7, SR_CTAID.Y ;  /* 0x0000000000077919 */ /* 0x000e220000002600 */
[----:B------:R-:W3:Y:S04]  /*0090*/  S2R R6, SR_TID.X ;  /* 0x0000000000067919 */ /* 0x000ee80000002100 */
[----:B------:R-:W4:Y:S01]  /*00a0*/  LDC.64 R4, c[0x0][0x380] ;  /* 0x0000e000ff047b82 */ /* 0x000f220000000a00 */
[----:B------:R-:W3:Y:S01]  /*00b0*/  S2R R9, SR_CTAID.X ;  /* 0x0000000000097919 */ /* 0x000ee20000002500 */
[----:B0-----:R-:W-:-:S02]  /*00c0*/  IMAD R0, R7, 0x10, R0 ;  /* 0x0000001007007824 */ /* 0x001fc400078e0200 */
[----:B---3--:R-:W-:Y:S01]  /*00d0*/  IMAD R7, R9, 0x10, R6 ;  /* 0x0000001009077824 */ /* 0x008fe200078e0206 */
[----:B------:R-:W-:-:S03]  /*00e0*/  LOP3.LUT R6, R8, 0xf, RZ, 0xc0, !PT ;  /* 0x0000000f08067812 */ /* 0x000fc600078ec0ff */
[----:B--2---:R-:W-:Y:S01]  /*00f0*/  IMAD R7, R0, UR4, R7 ;  /* 0x0000000400077c24 */ /* 0x004fe2000f8e0207 */
[----:B------:R-:W0:Y:S01]  /*0100*/  LDCU.64 UR4, c[0x0][0x358] ;  /* 0x00006b00ff0477ac */ /* 0x000e220008000a00 */
[----:B------:R-:W-:Y:S02]  /*0110*/  ISETP.NE.AND P0, PT, R6, RZ, PT ;  /* 0x000000ff0600720c */ /* 0x000fe40003f05270 */
[----:B-1----:R-:W-:-:S04]  /*0120*/  IMAD.WIDE R2, R7, 0x4, R2 ;  /* 0x0000000407027825 */ /* 0x002fc800078e0202 */
[----:B----4-:R-:W-:Y:S01]  /*0130*/  IMAD.WIDE R4, R7, 0x4, R4 ;  /* 0x0000000407047825 */ /* 0x010fe200078e0204 */
[----:B------:R-:W-:Y:S06]  /*0140*/  @!P1 BRA `(.L_x_80) ;  /* 0x00000000002c9947 */ /* 0x000fec0003800000 */
[----:B0-----:R0:W5:Y:S01]  /*0150*/  LDG.E R7, desc[UR4][R2.64] ;  /* 0x0000000402077981 */ /* 0x001162000c1e1900 */
[----:B------:R-:W-:-:S05]  /*0160*/  LOP3.LUT R0, R8, 0x7ffffff0, RZ, 0xc0, !PT ;  /* 0x7ffffff008007812 */ /* 0x000fca00078ec0ff */
[----:B------:R-:W-:-:S07]  /*0170*/  IMAD.MOV R0, RZ, RZ, -R0 ;  /* 0x000000ffff007224 */ /* 0x000fce00078e0a00 */
.L_x_81:
        /* <DEDUP_REMOVED lines=8> */
.L_x_80:
[----:B0-----:R-:W-:Y:S05]  /*0200*/  @!P0 EXIT ;  /* 0x000000000000894d */ /* 0x001fea0003800000 */
[----:B------:R-:W-:Y:S02]  /*0210*/  ISETP.GE.U32.AND P0, PT, R6, 0x8, PT ;  /* 0x000000080600780c */ /* 0x000fe40003f06070 */
[----:B------:R-:W-:-:S04]  /*0220*/  LOP3.LUT R0, R8, 0x7, RZ, 0xc0, !PT ;  /* 0x0000000708007812 */ /* 0x000fc800078ec0ff */
[----:B------:R-:W-:-:S07]  /*0230*/  ISETP.NE.AND P1, PT, R0, RZ, PT ;  /* 0x000000ff0000720c */ /* 0x000fce0003f25270 */
[----:B------:R-:W-:Y:S06]  /*0240*/  @!P0 BRA `(.L_x_82) ;  /* 0x0000000000088947 */ /* 0x000fec0003800000 */
[----:B--2---:R-:W2:Y:S04]  /*0250*/  LDG.E R7, desc[UR4][R2.64] ;  /* 0x0000000402077981 */ /* 0x004ea8000c1e1900 */
[----:B--2---:R0:W-:Y:S02]  /*0260*/  STG.E desc[UR4][R4.64], R7 ;  /* 0x0000000704007986 */ /* 0x0041e4000c101904 */
.L_x_82:
[----:B------:R-:W-:Y:S05]  /*0270*/  @!P1 EXIT ;  /* 0x000000000000994d */ /* 0x000fea0003800000 */
[----:B------:R-:W-:Y:S02]  /*0280*/  ISETP.GE.U32.AND P0, PT, R0, 0x4, PT ;  /* 0x000000040000780c */ /* 0x000fe40003f06070 */
[----:B------:R-:W-:-:S11]  /*0290*/  LOP3.LUT P1, RZ, R8, 0x3, RZ, 0xc0, !PT ;  /* 0x0000000308ff7812 */ /* 0x000fd6000782c0ff */
[----:B------:R-:W-:Y:S05]  /*02a0*/  @!P0 BRA `(.L_x_83) ;  /* 0x0000000000088947 */ /* 0x000fea0003800000 */
[----:B0-2---:R-:W2:Y:S04]  /*02b0*/  LDG.E R7, desc[UR4][R2.64] ;  /* 0x0000000402077981 */ /* 0x005ea8000c1e1900 */
[----:B--2---:R1:W-:Y:S02]  /*02c0*/  STG.E desc[UR4][R4.64], R7 ;  /* 0x0000000704007986 */ /* 0x0043e4000c101904 */
.L_x_83:
[----:B------:R-:W-:Y:S05]  /*02d0*/  @!P1 EXIT ;  /* 0x000000000000994d */ /* 0x000fea0003800000 */
[----:B------:R-:W3:Y:S04]  /*02e0*/  LDG.E R3, desc[UR4][R2.64] ;  /* 0x0000000402037981 */ /* 0x000ee8000c1e1900 */
[----:B---3--:R-:W-:Y:S01]  /*02f0*/  STG.E desc[UR4][R4.64], R3 ;  /* 0x0000000304007986 */ /* 0x008fe2000c101904 */
[----:B------:R-:W-:Y:S05]  /*0300*/  EXIT ;  /* 0x000000000000794d */ /* 0x000fea0003800000 */
.L_x_84:
        /* <DEDUP_REMOVED lines=15> */
.L_x_92:


//--------------------- .nv.global.init           --------------------------
	.section	.nv.global.init,"aw",@progbits
.nv.global.init:
	.type		$str,@object
	.size		$str,(.L_0 - $str)
$str:
        /*0000*/ 	.byte	0x74, 0x68, 0x72, 0x65, 0x61, 0x64, 0x49, 0x64, 0x78, 0x2e, 0x78, 0x3a, 0x20, 0x25, 0x64, 0x2c
        /*0010*/ 	.byte	0x20, 0x74, 0x68, 0x72, 0x65, 0x61, 0x64, 0x49, 0x64, 0x78, 0x2e, 0x79, 0x3a, 0x20, 0x25, 0x64
        /*0020*/ 	.byte	0x2c, 0x20, 0x69, 0x3a, 0x20, 0x25, 0x64, 0x0a, 0x00
.L_0:


//--------------------- .nv.shared._Z22transposeCoarseGrainedPfS_iii --------------------------
	.section	.nv.shared._Z22transposeCoarseGrainedPfS_iii,"aw",@nobits
	.sectionflags	@""
	.align	4
.nv.shared._Z22transposeCoarseGrainedPfS_iii:
	.zero		2112


//--------------------- .nv.shared.reserved.0     --------------------------
	.section	.nv.shared.reserved.0,"aw",@nobits
	.weak		__nv_reservedSMEM_offset_0_alias
	.size		__nv_reservedSMEM_offset_0_alias, 0, 64
	.other		__nv_reservedSMEM_offset_0_alias,@"STO_CUDA_RESERVED_SHARED STV_DEFAULT"
__nv_reservedSMEM_offset_0_alias:
	.zero		0
	.zero		64


//--------------------- .nv.shared._Z20transposeFineGrainedPfS_iii --------------------------
	.section	.nv.shared._Z20transposeFineGrainedPfS_iii,"aw",@nobits
	.sectionflags	@""
	.align	4
.nv.shared._Z20transposeFineGrainedPfS_iii:
	.zero		2112


//--------------------- .nv.shared._Z17transposeDiagonalPfS_iii --------------------------
	.section	.nv.shared._Z17transposeDiagonalPfS_iii,"aw",@nobits
	.sectionflags	@""
	.align	4
.nv.shared._Z17transposeDiagonalPfS_iii:
	.zero		2112


//--------------------- .nv.shared._Z24transposeNoBankConflictsPfS_iii --------------------------
	.section	.nv.shared._Z24transposeNoBankConflictsPfS_iii,"aw",@nobits
	.sectionflags	@""
	.align	4
.nv.shared._Z24transposeNoBankConflictsPfS_iii:
	.zero		2112


//--------------------- .nv.shared._Z18transposeCoalescedPfS_iii --------------------------
	.section	.nv.shared._Z18transposeCoalescedPfS_iii,"aw",@nobits
	.sectionflags	@""
	.align	4
.nv.shared._Z18transposeCoalescedPfS_iii:
	.zero		2048


//--------------------- .nv.shared._Z13copySharedMemPfS_iii --------------------------
	.section	.nv.shared._Z13copySharedMemPfS_iii,"aw",@nobits
	.sectionflags	@""
	.align	4
.nv.shared._Z13copySharedMemPfS_iii:
	.zero		2048


//--------------------- .nv.constant0._Z22transposeCoarseGrainedPfS_iii --------------------------
	.section	.nv.constant0._Z22transposeCoarseGrainedPfS_iii,"a",@progbits
	.sectionflags	@""
	.align	4
.nv.constant0._Z22transposeCoarseGrainedPfS_iii:
	.zero		924


//--------------------- .nv.constant0._Z20transposeFineGrainedPfS_iii --------------------------
	.section	.nv.constant0._Z20transposeFineGrainedPfS_iii,"a",@progbits
	.sectionflags	@""
	.align	4
.nv.constant0._Z20transposeFineGrainedPfS_iii:
	.zero		924


//--------------------- .nv.constant0._Z17transposeDiagonalPfS_iii --------------------------
	.section	.nv.constant0._Z17transposeDiagonalPfS_iii,"a",@progbits
	.sectionflags	@""
	.align	4
.nv.constant0._Z17transposeDiagonalPfS_iii:
	.zero		924


//--------------------- .nv.constant0._Z24transposeNoBankConflictsPfS_iii --------------------------
	.section	.nv.constant0._Z24transposeNoBankConflictsPfS_iii,"a",@progbits
	.sectionflags	@""
	.align	4
.nv.constant0._Z24transposeNoBankConflictsPfS_iii:
	.zero		924


//--------------------- .nv.constant0._Z18transposeCoalescedPfS_iii --------------------------
	.section	.nv.constant0._Z18transposeCoalescedPfS_iii,"a",@progbits
	.sectionflags	@""
	.align	4
.nv.constant0._Z18transposeCoalescedPfS_iii:
	.zero		924


//--------------------- .nv.constant0._Z14transposeNaivePfS_iii --------------------------
	.section	.nv.constant0._Z14transposeNaivePfS_iii,"a",@progbits
	.sectionflags	@""
	.align	4
.nv.constant0._Z14transposeNaivePfS_iii:
	.zero		924


//--------------------- .nv.constant0._Z13copySharedMemPfS_iii --------------------------
	.section	.nv.constant0._Z13copySharedMemPfS_iii,"a",@progbits
	.sectionflags	@""
	.align	4
.nv.constant0._Z13copySharedMemPfS_iii:
	.zero		924


//--------------------- .nv.constant0._Z4copyPfS_iii --------------------------
	.section	.nv.constant0._Z4copyPfS_iii,"a",@progbits
	.sectionflags	@""
	.align	4
.nv.constant0._Z4copyPfS_iii:
	.zero		924


//--------------------- SYMBOLS --------------------------

	.type		.nv.reservedSmem.offset0,@object
	.size		.nv.reservedSmem.offset0,0x4
	.type		.nv.reservedSmem.cap,@object
	.size		.nv.reservedSmem.cap,0x4
	.type		vprintf,@function
